	.target	sm_90a

	.elftype	@"ET_EXEC"


//--------------------- .note.nv.tkinfo           --------------------------
	.section	.note.nv.tkinfo,"",@"SHT_NOTE"
	.sectionflags	@"SHF_NOTE_NV_TKINFO"
	.tkinfo
        /*0018*/ 	.word	0x00000002
        /*0030*/ 	.string	""
        /*0030*/ 	.string	"ptxas"
        /*0030*/ 	.string	"Cuda compilation tools, release 13.0, V13.0.88"
        /*0030*/ 	.string	"Build cuda_13.0.r13.0/compiler.36424714_0"
        /*0030*/ 	.string	"-arch sm_90a -m 64 "



//--------------------- .note.nv.cuinfo           --------------------------
	.section	.note.nv.cuinfo,"",@"SHT_NOTE"
	.sectionflags	@"SHF_NOTE_NV_CUINFO"
        /*0018*/ 	.short	0x0002
        /*001a*/ 	.short	0x005a
        /*001c*/ 	.short	0x0082
	.zero		2


//--------------------- .nv.info                  --------------------------
	.section	.nv.info,"",@"SHT_CUDA_INFO"
	.align	4


	//----- nvinfo : EIATTR_REGCOUNT
	.align		4
        /*0000*/ 	.byte	0x04, 0x2f
        /*0002*/ 	.short	(.L_15 - .L_14)
	.align		4
.L_14:
        /*0004*/ 	.word	index@(_ZN7cutlass13device_kernelINS_4gemm6kernel13GemmUniversalIN4cute5tupleIJiiiiEEENS1_10collective13CollectiveMmaINS1_34MainloopSm90TmaGmmaWarpSpecializedILi7ENS5_IJNS4_1CILi1EEESB_SB_EEENS1_35KernelTmaWarpSpecializedCooperativeEEENS5_IJNSA_ILi256EEENSA_ILi64EEENSA_ILi128EEEEEENS_10bfloat16_tENS5_IJlSB_lEEESJ_SK_NS4_8TiledMMAINS4_8MMA_AtomIJNS4_4SM904GMMA27MMA_64x64x16_F32BF16BF16_SSILNSO_5MajorE0ELSQ_0ELNSO_7ScaleInE1ELSR_1EEEEEENS4_6LayoutINS5_IJNSA_ILi2EEESB_SB_EEENS5_IJSB_NSA_ILi0EEESX_EEEEENS5_IJNS4_10UnderscoreES10_S10_EEEEENS4_13SM90_TMA_LOADENS4_14ComposedLayoutINS4_7SwizzleILi3ELi4ELi3EEENS4_18smem_ptr_flag_bitsILi16EEENSU_INS5_IJNSA_ILi8EEESG_EEENS5_IJSG_SB_EEEEEEEvNS4_8identityES13_S1D_vS1E_EENS_8epilogue10collective6detail29Sm90TmaWarpSpecializedAdapterINS1H_15DefaultEpilogueISJ_SK_SK_NS1G_6thread17LinearCombinationISJ_Li1EffLNS1L_9ScaleType4KindE0ELNS_15FloatRoundStyleE2ESJ_EENS1_15EpilogueDefaultEEEEEvvEEEEvNT_6ParamsE)
        /*0008*/ 	.word	0x000000a8


	//----- nvinfo : EIATTR_FRAME_SIZE
	.align		4
.L_15:
        /*000c*/ 	.byte	0x04, 0x11
        /*000e*/ 	.short	(.L_17 - .L_16)
	.align		4
.L_16:
        /*0010*/ 	.word	index@(_ZN7cutlass13device_kernelINS_4gemm6kernel13GemmUniversalIN4cute5tupleIJiiiiEEENS1_10collective13CollectiveMmaINS1_34MainloopSm90TmaGmmaWarpSpecializedILi7ENS5_IJNS4_1CILi1EEESB_SB_EEENS1_35KernelTmaWarpSpecializedCooperativeEEENS5_IJNSA_ILi256EEENSA_ILi64EEENSA_ILi128EEEEEENS_10bfloat16_tENS5_IJlSB_lEEESJ_SK_NS4_8TiledMMAINS4_8MMA_AtomIJNS4_4SM904GMMA27MMA_64x64x16_F32BF16BF16_SSILNSO_5MajorE0ELSQ_0ELNSO_7ScaleInE1ELSR_1EEEEEENS4_6LayoutINS5_IJNSA_ILi2EEESB_SB_EEENS5_IJSB_NSA_ILi0EEESX_EEEEENS5_IJNS4_10UnderscoreES10_S10_EEEEENS4_13SM90_TMA_LOADENS4_14ComposedLayoutINS4_7SwizzleILi3ELi4ELi3EEENS4_18smem_ptr_flag_bitsILi16EEENSU_INS5_IJNSA_ILi8EEESG_EEENS5_IJSG_SB_EEEEEEEvNS4_8identityES13_S1D_vS1E_EENS_8epilogue10collective6detail29Sm90TmaWarpSpecializedAdapterINS1H_15DefaultEpilogueISJ_SK_SK_NS1G_6thread17LinearCombinationISJ_Li1EffLNS1L_9ScaleType4KindE0ELNS_15FloatRoundStyleE2ESJ_EENS1_15EpilogueDefaultEEEEEvvEEEEvNT_6ParamsE)
        /*0014*/ 	.word	0x00000000


	//----- nvinfo : EIATTR_MIN_STACK_SIZE
	.align		4
.L_17:
        /*0018*/ 	.byte	0x04, 0x12
        /*001a*/ 	.short	(.L_19 - .L_18)
	.align		4
.L_18:
        /*001c*/ 	.word	index@(_ZN7cutlass13device_kernelINS_4gemm6kernel13GemmUniversalIN4cute5tupleIJiiiiEEENS1_10collective13CollectiveMmaINS1_34MainloopSm90TmaGmmaWarpSpecializedILi7ENS5_IJNS4_1CILi1EEESB_SB_EEENS1_35KernelTmaWarpSpecializedCooperativeEEENS5_IJNSA_ILi256EEENSA_ILi64EEENSA_ILi128EEEEEENS_10bfloat16_tENS5_IJlSB_lEEESJ_SK_NS4_8TiledMMAINS4_8MMA_AtomIJNS4_4SM904GMMA27MMA_64x64x16_F32BF16BF16_SSILNSO_5MajorE0ELSQ_0ELNSO_7ScaleInE1ELSR_1EEEEEENS4_6LayoutINS5_IJNSA_ILi2EEESB_SB_EEENS5_IJSB_NSA_ILi0EEESX_EEEEENS5_IJNS4_10UnderscoreES10_S10_EEEEENS4_13SM90_TMA_LOADENS4_14ComposedLayoutINS4_7SwizzleILi3ELi4ELi3EEENS4_18smem_ptr_flag_bitsILi16EEENSU_INS5_IJNSA_ILi8EEESG_EEENS5_IJSG_SB_EEEEEEEvNS4_8identityES13_S1D_vS1E_EENS_8epilogue10collective6detail29Sm90TmaWarpSpecializedAdapterINS1H_15DefaultEpilogueISJ_SK_SK_NS1G_6thread17LinearCombinationISJ_Li1EffLNS1L_9ScaleType4KindE0ELNS_15FloatRoundStyleE2ESJ_EENS1_15EpilogueDefaultEEEEEvvEEEEvNT_6ParamsE)
        /*0020*/ 	.word	0x00000000
.L_19:


//--------------------- .nv.compat                --------------------------
	.section	.nv.compat,"",@"SHT_CUDA_COMPAT_INFO"
	.align	4
        /*0000*/ 	.byte	0x02, 0x09, 0x01, 0x00, 0x02, 0x02, 0x04, 0x00, 0x02, 0x05, 0x05, 0x00, 0x03, 0x07, 0x01, 0x01
        /*0010*/ 	.byte	0x02, 0x03, 0x01, 0x00, 0x02, 0x06, 0x01, 0x00, 0x04, 0x0b, 0x08, 0x00, 0x00, 0x00, 0x00, 0x00
        /*0020*/ 	.byte	0x00, 0x00, 0x00, 0x00


//--------------------- .nv.info._ZN7cutlass13device_kernelINS_4gemm6kernel13GemmUniversalIN4cute5tupleIJiiiiEEENS1_10collective13CollectiveMmaINS1_34MainloopSm90TmaGmmaWarpSpecializedILi7ENS5_IJNS4_1CILi1EEESB_SB_EEENS1_35KernelTmaWarpSpecializedCooperativeEEENS5_IJNSA_ILi256EEENSA_ILi64EEENSA_ILi128EEEEEENS_10bfloat16_tENS5_IJlSB_lEEESJ_SK_NS4_8TiledMMAINS4_8MMA_AtomIJNS4_4SM904GMMA27MMA_64x64x16_F32BF16BF16_SSILNSO_5MajorE0ELSQ_0ELNSO_7ScaleInE1ELSR_1EEEEEENS4_6LayoutINS5_IJNSA_ILi2EEESB_SB_EEENS5_IJSB_NSA_ILi0EEESX_EEEEENS5_IJNS4_10UnderscoreES10_S10_EEEEENS4_13SM90_TMA_LOADENS4_14ComposedLayoutINS4_7SwizzleILi3ELi4ELi3EEENS4_18smem_ptr_flag_bitsILi16EEENSU_INS5_IJNSA_ILi8EEESG_EEENS5_IJSG_SB_EEEEEEEvNS4_8identityES13_S1D_vS1E_EENS_8epilogue10collective6detail29Sm90TmaWarpSpecializedAdapterINS1H_15DefaultEpilogueISJ_SK_SK_NS1G_6thread17LinearCombinationISJ_Li1EffLNS1L_9ScaleType4KindE0ELNS_15FloatRoundStyleE2ESJ_EENS1_15EpilogueDefaultEEEEEvvEEEEvNT_6ParamsE --------------------------
	.section	.nv.info._ZN7cutlass13device_kernelINS_4gemm6kernel13GemmUniversalIN4cute5tupleIJiiiiEEENS1_10collective13CollectiveMmaINS1_34MainloopSm90TmaGmmaWarpSpecializedILi7ENS5_IJNS4_1CILi1EEESB_SB_EEENS1_35KernelTmaWarpSpecializedCooperativeEEENS5_IJNSA_ILi256EEENSA_ILi64EEENSA_ILi128EEEEEENS_10bfloat16_tENS5_IJlSB_lEEESJ_SK_NS4_8TiledMMAINS4_8MMA_AtomIJNS4_4SM904GMMA27MMA_64x64x16_F32BF16BF16_SSILNSO_5MajorE0ELSQ_0ELNSO_7ScaleInE1ELSR_1EEEEEENS4_6LayoutINS5_IJNSA_ILi2EEESB_SB_EEENS5_IJSB_NSA_ILi0EEESX_EEEEENS5_IJNS4_10UnderscoreES10_S10_EEEEENS4_13SM90_TMA_LOADENS4_14ComposedLayoutINS4_7SwizzleILi3ELi4ELi3EEENS4_18smem_ptr_flag_bitsILi16EEENSU_INS5_IJNSA_ILi8EEESG_EEENS5_IJSG_SB_EEEEEEEvNS4_8identityES13_S1D_vS1E_EENS_8epilogue10collective6detail29Sm90TmaWarpSpecializedAdapterINS1H_15DefaultEpilogueISJ_SK_SK_NS1G_6thread17LinearCombinationISJ_Li1EffLNS1L_9ScaleType4KindE0ELNS_15FloatRoundStyleE2ESJ_EENS1_15EpilogueDefaultEEEEEvvEEEEvNT_6ParamsE,"",@"SHT_CUDA_INFO"
	.sectionflags	@""
	.align	4


	//----- nvinfo : EIATTR_CUDA_API_VERSION
	.align		4
        /*0000*/ 	.byte	0x04, 0x37
        /*0002*/ 	.short	(.L_21 - .L_20)
.L_20:
        /*0004*/ 	.word	0x00000082


	//----- nvinfo : EIATTR_KPARAM_INFO
	.align		4
.L_21:
        /*0008*/ 	.byte	0x04, 0x17
        /*000a*/ 	.short	(.L_23 - .L_22)
.L_22:
        /*000c*/ 	.word	0x00000000
        /*0010*/ 	.short	0x0000
        /*0012*/ 	.short	0x0070
        /*0014*/ 	.byte	0x00, 0xf0, 0x01, 0x10


	//----- nvinfo : EIATTR_SPARSE_MMA_MASK
	.align		4
.L_23:
        /*0018*/ 	.byte	0x03, 0x50
        /*001a*/ 	.short	0x0000


	//----- nvinfo : EIATTR_MAXREG_COUNT
	.align		4
        /*001c*/ 	.byte	0x03, 0x1b
        /*001e*/ 	.short	0x00a8


	//----- nvinfo : EIATTR_NUM_BARRIERS
	.align		4
        /*0020*/ 	.byte	0x02, 0x4c
        /*0022*/ 	.byte	0x01
	.zero		1


	//----- nvinfo : EIATTR_EXTERNS
	.align		4
        /*0024*/ 	.byte	0x04, 0x0f
        /*0026*/ 	.short	(.L_25 - .L_24)


	//   ....[0]....
	.align		4
.L_24:
        /*0028*/ 	.word	index@(__assertfail)


	//----- nvinfo : EIATTR_MERCURY_ISA_VERSION
	.align		4
.L_25:
        /*002c*/ 	.byte	0x03, 0x5f
        /*002e*/ 	.short	0x0101


	//----- nvinfo : EIATTR_INT_WARP_WIDE_INSTR_OFFSETS
	.align		4
        /*0030*/ 	.byte	0x04, 0x31
        /*0032*/ 	.short	(.L_27 - .L_26)


	//   ....[0]....
.L_26:
        /*0034*/ 	.word	0x000003e0


	//   ....[1]....
        /*0038*/ 	.word	0x000003f0


	//   ....[2]....
        /*003c*/ 	.word	0x00000530


	//----- nvinfo : EIATTR_COOP_GROUP_MASK_REGIDS
	.align		4
.L_27:
        /*0040*/ 	.byte	0x04, 0x29
        /*0042*/ 	.short	(.L_29 - .L_28)


	//   ....[0]....
.L_28:
        /*0044*/ 	.word	0xffffffff


	//   ....[1]....
        /*0048*/ 	.word	0xffffffff


	//   ....[2]....
        /*004c*/ 	.word	0xffffffff


	//   ....[3]....
        /*0050*/ 	.word	0xffffffff


	//   ....[4]....
        /*0054*/ 	.word	0xffffffff


	//----- nvinfo : EIATTR_COOP_GROUP_INSTR_OFFSETS
	.align		4
.L_29:
        /*0058*/ 	.byte	0x04, 0x28
        /*005a*/ 	.short	(.L_31 - .L_30)


	//   ....[0]....
.L_30:
        /*005c*/ 	.word	0x00000060


	//   ....[1]....
        /*0060*/ 	.word	0x00000070


	//   ....[2]....
        /*0064*/ 	.word	0x00000130


	//   ....[3]....
        /*0068*/ 	.word	0x00000320


	//   ....[4]....
        /*006c*/ 	.word	0x00001260


	//----- nvinfo : EIATTR_REG_RECONFIG
	.align		4
.L_31:
        /*0070*/ 	.byte	0x01, 0x54
	.zero		2


	//----- nvinfo : EIATTR_SYSCALL_OFFSETS
	.align		4
        /*0074*/ 	.byte	0x04, 0x46
        /*0076*/ 	.short	(.L_33 - .L_32)


	//   ....[0]....
.L_32:
        /*0078*/ 	.word	0x00001450


	//----- nvinfo : EIATTR_MBARRIER_INSTR_OFFSETS
	.align		4
.L_33:
        /*007c*/ 	.byte	0x04, 0x39
        /*007e*/ 	.short	(.L_35 - .L_34)


	//   ....[0]....
.L_34:
        /*0080*/ 	.word	0x00000230
        /*0084*/ 	.word	0x000000ff
        /*0088*/ 	.word	0x00000000
        /*008c*/ 	.short	0x0100
        /*008e*/ 	.byte	0x08
	.zero		1


	//   ....[1]....
        /*0090*/ 	.word	0x00000240
        /*0094*/ 	.word	0x000000ff
        /*0098*/ 	.word	0x00000038
        /*009c*/ 	.short	0x0100
        /*009e*/ 	.byte	0x08
	.zero		1


	//   ....[2]....
        /*00a0*/ 	.word	0x00000250
        /*00a4*/ 	.word	0x000000ff
        /*00a8*/ 	.word	0x00000008
        /*00ac*/ 	.short	0x0100
        /*00ae*/ 	.byte	0x08
	.zero		1


	//   ....[3]....
        /*00b0*/ 	.word	0x00000260
        /*00b4*/ 	.word	0x000000ff
        /*00b8*/ 	.word	0x00000040
        /*00bc*/ 	.short	0x0100
        /*00be*/ 	.byte	0x08
	.zero		1


	//   ....[4]....
        /*00c0*/ 	.word	0x00000270
        /*00c4*/ 	.word	0x000000ff
        /*00c8*/ 	.word	0x00000010
        /*00cc*/ 	.short	0x0100
        /*00ce*/ 	.byte	0x08
	.zero		1


	//   ....[5]....
        /*00d0*/ 	.word	0x00000280
        /*00d4*/ 	.word	0x000000ff
        /*00d8*/ 	.word	0x00000048
        /*00dc*/ 	.short	0x0100
        /*00de*/ 	.byte	0x08
	.zero		1


	//   ....[6]....
        /*00e0*/ 	.word	0x00000290
        /*00e4*/ 	.word	0x000000ff
        /*00e8*/ 	.word	0x00000018
        /*00ec*/ 	.short	0x0100
        /*00ee*/ 	.byte	0x08
	.zero		1


	//   ....[7]....
        /*00f0*/ 	.word	0x000002a0
        /*00f4*/ 	.word	0x000000ff
        /*00f8*/ 	.word	0x00000050
        /*00fc*/ 	.short	0x0100
        /*00fe*/ 	.byte	0x08
	.zero		1


	//   ....[8]....
        /*0100*/ 	.word	0x000002b0
        /*0104*/ 	.word	0x000000ff
        /*0108*/ 	.word	0x00000020
        /*010c*/ 	.short	0x0100
        /*010e*/ 	.byte	0x08
	.zero		1


	//   ....[9]....
        /*0110*/ 	.word	0x000002c0
        /*0114*/ 	.word	0x000000ff
        /*0118*/ 	.word	0x00000058
        /*011c*/ 	.short	0x0100
        /*011e*/ 	.byte	0x08
	.zero		1


	//   ....[10]....
        /*0120*/ 	.word	0x000002d0
        /*0124*/ 	.word	0x000000ff
        /*0128*/ 	.word	0x00000028
        /*012c*/ 	.short	0x0100
        /*012e*/ 	.byte	0x08
	.zero		1


	//   ....[11]....
        /*0130*/ 	.word	0x000002e0
        /*0134*/ 	.word	0x000000ff
        /*0138*/ 	.word	0x00000060
        /*013c*/ 	.short	0x0100
        /*013e*/ 	.byte	0x08
	.zero		1


	//   ....[12]....
        /*0140*/ 	.word	0x000002f0
        /*0144*/ 	.word	0x000000ff
        /*0148*/ 	.word	0x00000030
        /*014c*/ 	.short	0x0100
        /*014e*/ 	.byte	0x08
	.zero		1


	//   ....[13]....
        /*0150*/ 	.word	0x00000300
        /*0154*/ 	.word	0x000000ff
        /*0158*/ 	.word	0x00000068
        /*015c*/ 	.short	0x0100
        /*015e*/ 	.byte	0x08
	.zero		1


	//   ....[14]....
        /*0160*/ 	.word	0x000005b0
        /*0164*/ 	.word	0x000000ff
        /*0168*/ 	.word	0x00000080
        /*016c*/ 	.short	0x0100
        /*016e*/ 	.byte	0x08
	.zero		1


	//   ....[15]....
        /*0170*/ 	.word	0x00000630
        /*0174*/ 	.word	0x000000ff
        /*0178*/ 	.word	0x00000088
        /*017c*/ 	.short	0x0100
        /*017e*/ 	.byte	0x08
	.zero		1


	//   ....[16]....
        /*0180*/ 	.word	0x000014d0
        /*0184*/ 	.word	0x00000003
        /*0188*/ 	.word	0x00000000
        /*018c*/ 	.short	0x010a
        /*018e*/ 	.byte	0x3f
	.zero		1


	//   ....[17]....
        /*0190*/ 	.word	0x00001530
        /*0194*/ 	.word	0x00000003
        /*0198*/ 	.word	0x00000000
        /*019c*/ 	.short	0x010a
        /*019e*/ 	.byte	0x3f
	.zero		1


	//   ....[18]....
        /*01a0*/ 	.word	0x00001d60
        /*01a4*/ 	.word	0x000000ff
        /*01a8*/ 	.word	0x00000000
        /*01ac*/ 	.short	0x010a
        /*01ae*/ 	.byte	0x04
	.zero		1


	//   ....[19]....
        /*01b0*/ 	.word	0x00001da0
        /*01b4*/ 	.word	0x000000ff
        /*01b8*/ 	.word	0x00000000
        /*01bc*/ 	.short	0x010a
        /*01be*/ 	.byte	0x04
	.zero		1


	//   ....[20]....
        /*01c0*/ 	.word	0x000024c0
        /*01c4*/ 	.word	0x000000ff
        /*01c8*/ 	.word	0x00000000
        /*01cc*/ 	.short	0x0101
        /*01ce*/ 	.byte	0x0a
	.zero		1


	//   ....[21]....
        /*01d0*/ 	.word	0x000026c0
        /*01d4*/ 	.word	0x000000ff
        /*01d8*/ 	.word	0x00000000
        /*01dc*/ 	.short	0x0101
        /*01de*/ 	.byte	0x04
	.zero		1


	//   ....[22]....
        /*01e0*/ 	.word	0x00008450
        /*01e4*/ 	.word	0x0000000e
        /*01e8*/ 	.word	0x00000038
        /*01ec*/ 	.short	0x010a
        /*01ee*/ 	.byte	0x3f
	.zero		1


	//   ....[23]....
        /*01f0*/ 	.word	0x00008900
        /*01f4*/ 	.word	0x00000006
        /*01f8*/ 	.word	0x00000088
        /*01fc*/ 	.short	0x0101
        /*01fe*/ 	.byte	0x3f
	.zero		1


	//   ....[24]....
        /*0200*/ 	.word	0x00008fe0
        /*0204*/ 	.word	0x00000007
        /*0208*/ 	.word	0x00000000
        /*020c*/ 	.short	0x010a
        /*020e*/ 	.byte	0x3f
	.zero		1


	//   ....[25]....
        /*0210*/ 	.word	0x00009060
        /*0214*/ 	.word	0x00000009
        /*0218*/ 	.word	0x00000000
        /*021c*/ 	.short	0x010a
        /*021e*/ 	.byte	0x3f
	.zero		1


	//   ....[26]....
        /*0220*/ 	.word	0x000090f0
        /*0224*/ 	.word	0x00000006
        /*0228*/ 	.word	0x00000000
        /*022c*/ 	.short	0x010a
        /*022e*/ 	.byte	0x3f
	.zero		1


	//   ....[27]....
        /*0230*/ 	.word	0x00009180
        /*0234*/ 	.word	0x00000009
        /*0238*/ 	.word	0x00000000
        /*023c*/ 	.short	0x010a
        /*023e*/ 	.byte	0x3f
	.zero		1


	//   ....[28]....
        /*0240*/ 	.word	0x00009210
        /*0244*/ 	.word	0x00000006
        /*0248*/ 	.word	0x00000000
        /*024c*/ 	.short	0x010a
        /*024e*/ 	.byte	0x3f
	.zero		1


	//   ....[29]....
        /*0250*/ 	.word	0x000092a0
        /*0254*/ 	.word	0x00000009
        /*0258*/ 	.word	0x00000000
        /*025c*/ 	.short	0x010a
        /*025e*/ 	.byte	0x3f
	.zero		1


	//   ....[30]....
        /*0260*/ 	.word	0x00009330
        /*0264*/ 	.word	0x00000003
        /*0268*/ 	.word	0x00000000
        /*026c*/ 	.short	0x010a
        /*026e*/ 	.byte	0x3f
	.zero		1


	//   ....[31]....
        /*0270*/ 	.word	0x00009390
        /*0274*/ 	.word	0x00000003
        /*0278*/ 	.word	0x00000000
        /*027c*/ 	.short	0x010a
        /*027e*/ 	.byte	0x3f
	.zero		1


	//   ....[32]....
        /*0280*/ 	.word	0x000093f0
        /*0284*/ 	.word	0x00000004
        /*0288*/ 	.word	0x00000000
        /*028c*/ 	.short	0x010a
        /*028e*/ 	.byte	0x3f
	.zero		1


	//   ....[33]....
        /*0290*/ 	.word	0x000094c0
        /*0294*/ 	.word	0x0000000e
        /*0298*/ 	.word	0x00000038
        /*029c*/ 	.short	0x010a
        /*029e*/ 	.byte	0x3f
	.zero		1


	//   ....[34]....
        /*02a0*/ 	.word	0x00009590
        /*02a4*/ 	.word	0x00000007
        /*02a8*/ 	.word	0x00000000
        /*02ac*/ 	.short	0x010a
        /*02ae*/ 	.byte	0x3f
	.zero		1


	//   ....[35]....
        /*02b0*/ 	.word	0x000095e0
        /*02b4*/ 	.word	0x00000009
        /*02b8*/ 	.word	0x00000000
        /*02bc*/ 	.short	0x010a
        /*02be*/ 	.byte	0x3f
	.zero		1


	//   ....[36]....
        /*02c0*/ 	.word	0x00009630
        /*02c4*/ 	.word	0x00000006
        /*02c8*/ 	.word	0x00000000
        /*02cc*/ 	.short	0x010a
        /*02ce*/ 	.byte	0x3f
	.zero		1


	//   ....[37]....
        /*02d0*/ 	.word	0x00009680
        /*02d4*/ 	.word	0x00000009
        /*02d8*/ 	.word	0x00000000
        /*02dc*/ 	.short	0x010a
        /*02de*/ 	.byte	0x3f
	.zero		1


	//   ....[38]....
        /*02e0*/ 	.word	0x000096d0
        /*02e4*/ 	.word	0x00000006
        /*02e8*/ 	.word	0x00000000
        /*02ec*/ 	.short	0x010a
        /*02ee*/ 	.byte	0x3f
	.zero		1


	//   ....[39]....
        /*02f0*/ 	.word	0x00009720
        /*02f4*/ 	.word	0x00000009
        /*02f8*/ 	.word	0x00000000
        /*02fc*/ 	.short	0x010a
        /*02fe*/ 	.byte	0x3f
	.zero		1


	//----- nvinfo : EIATTR_NUM_MBARRIERS
	.align		4
.L_35:
        /*0300*/ 	.byte	0x03, 0x38
        /*0302*/ 	.short	0x0010


	//----- nvinfo : EIATTR_EXIT_INSTR_OFFSETS
	.align		4
        /*0304*/ 	.byte	0x04, 0x1c
        /*0306*/ 	.short	(.L_37 - .L_36)


	//   ....[0]....
.L_36:
        /*0308*/ 	.word	0x000006d0


	//   ....[1]....
        /*030c*/ 	.word	0x00000fa0


	//   ....[2]....
        /*0310*/ 	.word	0x00007b30


	//   ....[3]....
        /*0314*/ 	.word	0x00008160


	//   ....[4]....
        /*0318*/ 	.word	0x00009380


	//----- nvinfo : EIATTR_MAX_THREADS
	.align		4
.L_37:
        /*031c*/ 	.byte	0x04, 0x05
        /*031e*/ 	.short	(.L_39 - .L_38)
.L_38:
        /*0320*/ 	.word	0x00000180
        /*0324*/ 	.word	0x00000001
        /*0328*/ 	.word	0x00000001


	//----- nvinfo : EIATTR_CRS_STACK_SIZE
	.align		4
.L_39:
        /*032c*/ 	.byte	0x04, 0x1e
        /*032e*/ 	.short	(.L_41 - .L_40)
.L_40:
        /*0330*/ 	.word	0x00000000


	//----- nvinfo : EIATTR_CBANK_PARAM_SIZE
	.align		4
.L_41:
        /*0334*/ 	.byte	0x03, 0x19
        /*0336*/ 	.short	0x0470


	//----- nvinfo : EIATTR_PARAM_CBANK
	.align		4
        /*0338*/ 	.byte	0x04, 0x0a
        /*033a*/ 	.short	(.L_43 - .L_42)
	.align		4
.L_42:
        /*033c*/ 	.word	index@(.nv.constant0._ZN7cutlass13device_kernelINS_4gemm6kernel13GemmUniversalIN4cute5tupleIJiiiiEEENS1_10collective13CollectiveMmaINS1_34MainloopSm90TmaGmmaWarpSpecializedILi7ENS5_IJNS4_1CILi1EEESB_SB_EEENS1_35KernelTmaWarpSpecializedCooperativeEEENS5_IJNSA_ILi256EEENSA_ILi64EEENSA_ILi128EEEEEENS_10bfloat16_tENS5_IJlSB_lEEESJ_SK_NS4_8TiledMMAINS4_8MMA_AtomIJNS4_4SM904GMMA27MMA_64x64x16_F32BF16BF16_SSILNSO_5MajorE0ELSQ_0ELNSO_7ScaleInE1ELSR_1EEEEEENS4_6LayoutINS5_IJNSA_ILi2EEESB_SB_EEENS5_IJSB_NSA_ILi0EEESX_EEEEENS5_IJNS4_10UnderscoreES10_S10_EEEEENS4_13SM90_TMA_LOADENS4_14ComposedLayoutINS4_7SwizzleILi3ELi4ELi3EEENS4_18smem_ptr_flag_bitsILi16EEENSU_INS5_IJNSA_ILi8EEESG_EEENS5_IJSG_SB_EEEEEEEvNS4_8identityES13_S1D_vS1E_EENS_8epilogue10collective6detail29Sm90TmaWarpSpecializedAdapterINS1H_15DefaultEpilogueISJ_SK_SK_NS1G_6thread17LinearCombinationISJ_Li1EffLNS1L_9ScaleType4KindE0ELNS_15FloatRoundStyleE2ESJ_EENS1_15EpilogueDefaultEEEEEvvEEEEvNT_6ParamsE)
        /*0340*/ 	.short	0x0210
        /*0342*/ 	.short	0x0470


	//----- nvinfo : EIATTR_SW_WAR
	.align		4
.L_43:
        /*0344*/ 	.byte	0x04, 0x36
        /*0346*/ 	.short	(.L_45 - .L_44)
.L_44:
        /*0348*/ 	.word	0x00000008
.L_45:


//--------------------- .nv.callgraph             --------------------------
	.section	.nv.callgraph,"",@"SHT_CUDA_CALLGRAPH"
	.align	4
	.sectionentsize	8
	.align		4
        /*0000*/ 	.word	0x00000000
	.align		4
        /*0004*/ 	.word	0xffffffff
	.align		4
        /*0008*/ 	.word	index@(_ZN7cutlass13device_kernelINS_4gemm6kernel13GemmUniversalIN4cute5tupleIJiiiiEEENS1_10collective13CollectiveMmaINS1_34MainloopSm90TmaGmmaWarpSpecializedILi7ENS5_IJNS4_1CILi1EEESB_SB_EEENS1_35KernelTmaWarpSpecializedCooperativeEEENS5_IJNSA_ILi256EEENSA_ILi64EEENSA_ILi128EEEEEENS_10bfloat16_tENS5_IJlSB_lEEESJ_SK_NS4_8TiledMMAINS4_8MMA_AtomIJNS4_4SM904GMMA27MMA_64x64x16_F32BF16BF16_SSILNSO_5MajorE0ELSQ_0ELNSO_7ScaleInE1ELSR_1EEEEEENS4_6LayoutINS5_IJNSA_ILi2EEESB_SB_EEENS5_IJSB_NSA_ILi0EEESX_EEEEENS5_IJNS4_10UnderscoreES10_S10_EEEEENS4_13SM90_TMA_LOADENS4_14ComposedLayoutINS4_7SwizzleILi3ELi4ELi3EEENS4_18smem_ptr_flag_bitsILi16EEENSU_INS5_IJNSA_ILi8EEESG_EEENS5_IJSG_SB_EEEEEEEvNS4_8identityES13_S1D_vS1E_EENS_8epilogue10collective6detail29Sm90TmaWarpSpecializedAdapterINS1H_15DefaultEpilogueISJ_SK_SK_NS1G_6thread17LinearCombinationISJ_Li1EffLNS1L_9ScaleType4KindE0ELNS_15FloatRoundStyleE2ESJ_EENS1_15EpilogueDefaultEEEEEvvEEEEvNT_6ParamsE)
	.align		4
        /*000c*/ 	.word	index@(__assertfail)
	.align		4
        /*0010*/ 	.word	0x00000000
	.align		4
        /*0014*/ 	.word	0xfffffffe
	.align		4
        /*0018*/ 	.word	0x00000000
	.align		4
        /*001c*/ 	.word	0xfffffffd
	.align		4
        /*0020*/ 	.word	0x00000000
	.align		4
        /*0024*/ 	.word	0xfffffffc


//--------------------- .nv.constant4             --------------------------
	.section	.nv.constant4,"a",@progbits
	.align	8
	.align		8
.nv.constant4:
        /*0000*/ 	.dword	__assertfail
	.align		8
        /*0008*/ 	.dword	__unnamed_1
	.align		8
        /*0010*/ 	.dword	_ZN40_INTERNAL_742d9483_4_k_cu_d451e29b_157414cuda3std3__45__cpo5beginE
	.align		8
        /*0018*/ 	.dword	_ZN40_INTERNAL_742d9483_4_k_cu_d451e29b_157414cuda3std3__45__cpo3endE
	.align		8
        /*0020*/ 	.dword	_ZN40_INTERNAL_742d9483_4_k_cu_d451e29b_157414cuda3std3__45__cpo6cbeginE
	.align		8
        /*0028*/ 	.dword	_ZN40_INTERNAL_742d9483_4_k_cu_d451e29b_157414cuda3std3__45__cpo4cendE
	.align		8
        /*0030*/ 	.dword	_ZN40_INTERNAL_742d9483_4_k_cu_d451e29b_157414cuda3std3__442_GLOBAL__N__742d9483_4_k_cu_d451e29b_157416ignoreE
	.align		8
        /*0038*/ 	.dword	_ZN40_INTERNAL_742d9483_4_k_cu_d451e29b_157414cuda3std3__419piecewise_constructE
	.align		8
        /*0040*/ 	.dword	_ZN40_INTERNAL_742d9483_4_k_cu_d451e29b_157414cuda3std3__48in_placeE
	.align		8
        /*0048*/ 	.dword	_ZN40_INTERNAL_742d9483_4_k_cu_d451e29b_157414cuda3std6ranges3__45__cpo4swapE
	.align		8
        /*0050*/ 	.dword	_ZN40_INTERNAL_742d9483_4_k_cu_d451e29b_157414cuda3std6ranges3__45__cpo9iter_moveE
	.align		8
        /*0058*/ 	.dword	_ZN40_INTERNAL_742d9483_4_k_cu_d451e29b_157414cute7productE
	.align		8
        /*0060*/ 	.dword	_ZN40_INTERNAL_742d9483_4_k_cu_d451e29b_157414cute1_E
	.align		8
        /*0068*/ 	.dword	$str$22
	.align		8
        /*0070*/ 	.dword	$str$23


//--------------------- .text._ZN7cutlass13device_kernelINS_4gemm6kernel13GemmUniversalIN4cute5tupleIJiiiiEEENS1_10collective13CollectiveMmaINS1_34MainloopSm90TmaGmmaWarpSpecializedILi7ENS5_IJNS4_1CILi1EEESB_SB_EEENS1_35KernelTmaWarpSpecializedCooperativeEEENS5_IJNSA_ILi256EEENSA_ILi64EEENSA_ILi128EEEEEENS_10bfloat16_tENS5_IJlSB_lEEESJ_SK_NS4_8TiledMMAINS4_8MMA_AtomIJNS4_4SM904GMMA27MMA_64x64x16_F32BF16BF16_SSILNSO_5MajorE0ELSQ_0ELNSO_7ScaleInE1ELSR_1EEEEEENS4_6LayoutINS5_IJNSA_ILi2EEESB_SB_EEENS5_IJSB_NSA_ILi0EEESX_EEEEENS5_IJNS4_10UnderscoreES10_S10_EEEEENS4_13SM90_TMA_LOADENS4_14ComposedLayoutINS4_7SwizzleILi3ELi4ELi3EEENS4_18smem_ptr_flag_bitsILi16EEENSU_INS5_IJNSA_ILi8EEESG_EEENS5_IJSG_SB_EEEEEEEvNS4_8identityES13_S1D_vS1E_EENS_8epilogue10collective6detail29Sm90TmaWarpSpecializedAdapterINS1H_15DefaultEpilogueISJ_SK_SK_NS1G_6thread17LinearCombinationISJ_Li1EffLNS1L_9ScaleType4KindE0ELNS_15FloatRoundStyleE2ESJ_EENS1_15EpilogueDefaultEEEEEvvEEEEvNT_6ParamsE --------------------------
	.section	.text._ZN7cutlass13device_kernelINS_4gemm6kernel13GemmUniversalIN4cute5tupleIJiiiiEEENS1_10collective13CollectiveMmaINS1_34MainloopSm90TmaGmmaWarpSpecializedILi7ENS5_IJNS4_1CILi1EEESB_SB_EEENS1_35KernelTmaWarpSpecializedCooperativeEEENS5_IJNSA_ILi256EEENSA_ILi64EEENSA_ILi128EEEEEENS_10bfloat16_tENS5_IJlSB_lEEESJ_SK_NS4_8TiledMMAINS4_8MMA_AtomIJNS4_4SM904GMMA27MMA_64x64x16_F32BF16BF16_SSILNSO_5MajorE0ELSQ_0ELNSO_7ScaleInE1ELSR_1EEEEEENS4_6LayoutINS5_IJNSA_ILi2EEESB_SB_EEENS5_IJSB_NSA_ILi0EEESX_EEEEENS5_IJNS4_10UnderscoreES10_S10_EEEEENS4_13SM90_TMA_LOADENS4_14ComposedLayoutINS4_7SwizzleILi3ELi4ELi3EEENS4_18smem_ptr_flag_bitsILi16EEENSU_INS5_IJNSA_ILi8EEESG_EEENS5_IJSG_SB_EEEEEEEvNS4_8identityES13_S1D_vS1E_EENS_8epilogue10collective6detail29Sm90TmaWarpSpecializedAdapterINS1H_15DefaultEpilogueISJ_SK_SK_NS1G_6thread17LinearCombinationISJ_Li1EffLNS1L_9ScaleType4KindE0ELNS_15FloatRoundStyleE2ESJ_EENS1_15EpilogueDefaultEEEEEvvEEEEvNT_6ParamsE,"ax",@progbits
	.align	128
.text._ZN7cutlass13device_kernelINS_4gemm6kernel13GemmUniversalIN4cute5tupleIJiiiiEEENS1_10collective13CollectiveMmaINS1_34MainloopSm90TmaGmmaWarpSpecializedILi7ENS5_IJNS4_1CILi1EEESB_SB_EEENS1_35KernelTmaWarpSpecializedCooperativeEEENS5_IJNSA_ILi256EEENSA_ILi64EEENSA_ILi128EEEEEENS_10bfloat16_tENS5_IJlSB_lEEESJ_SK_NS4_8TiledMMAINS4_8MMA_AtomIJNS4_4SM904GMMA27MMA_64x64x16_F32BF16BF16_SSILNSO_5MajorE0ELSQ_0ELNSO_7ScaleInE1ELSR_1EEEEEENS4_6LayoutINS5_IJNSA_ILi2EEESB_SB_EEENS5_IJSB_NSA_ILi0EEESX_EEEEENS5_IJNS4_10UnderscoreES10_S10_EEEEENS4_13SM90_TMA_LOADENS4_14ComposedLayoutINS4_7SwizzleILi3ELi4ELi3EEENS4_18smem_ptr_flag_bitsILi16EEENSU_INS5_IJNSA_ILi8EEESG_EEENS5_IJSG_SB_EEEEEEEvNS4_8identityES13_S1D_vS1E_EENS_8epilogue10collective6detail29Sm90TmaWarpSpecializedAdapterINS1H_15DefaultEpilogueISJ_SK_SK_NS1G_6thread17LinearCombinationISJ_Li1EffLNS1L_9ScaleType4KindE0ELNS_15FloatRoundStyleE2ESJ_EENS1_15EpilogueDefaultEEEEEvvEEEEvNT_6ParamsE:
        .type           _ZN7cutlass13device_kernelINS_4gemm6kernel13GemmUniversalIN4cute5tupleIJiiiiEEENS1_10collective13CollectiveMmaINS1_34MainloopSm90TmaGmmaWarpSpecializedILi7ENS5_IJNS4_1CILi1EEESB_SB_EEENS1_35KernelTmaWarpSpecializedCooperativeEEENS5_IJNSA_ILi256EEENSA_ILi64EEENSA_ILi128EEEEEENS_10bfloat16_tENS5_IJlSB_lEEESJ_SK_NS4_8TiledMMAINS4_8MMA_AtomIJNS4_4SM904GMMA27MMA_64x64x16_F32BF16BF16_SSILNSO_5MajorE0ELSQ_0ELNSO_7ScaleInE1ELSR_1EEEEEENS4_6LayoutINS5_IJNSA_ILi2EEESB_SB_EEENS5_IJSB_NSA_ILi0EEESX_EEEEENS5_IJNS4_10UnderscoreES10_S10_EEEEENS4_13SM90_TMA_LOADENS4_14ComposedLayoutINS4_7SwizzleILi3ELi4ELi3EEENS4_18smem_ptr_flag_bitsILi16EEENSU_INS5_IJNSA_ILi8EEESG_EEENS5_IJSG_SB_EEEEEEEvNS4_8identityES13_S1D_vS1E_EENS_8epilogue10collective6detail29Sm90TmaWarpSpecializedAdapterINS1H_15DefaultEpilogueISJ_SK_SK_NS1G_6thread17LinearCombinationISJ_Li1EffLNS1L_9ScaleType4KindE0ELNS_15FloatRoundStyleE2ESJ_EENS1_15EpilogueDefaultEEEEEvvEEEEvNT_6ParamsE,@function
        .size           _ZN7cutlass13device_kernelINS_4gemm6kernel13GemmUniversalIN4cute5tupleIJiiiiEEENS1_10collective13CollectiveMmaINS1_34MainloopSm90TmaGmmaWarpSpecializedILi7ENS5_IJNS4_1CILi1EEESB_SB_EEENS1_35KernelTmaWarpSpecializedCooperativeEEENS5_IJNSA_ILi256EEENSA_ILi64EEENSA_ILi128EEEEEENS_10bfloat16_tENS5_IJlSB_lEEESJ_SK_NS4_8TiledMMAINS4_8MMA_AtomIJNS4_4SM904GMMA27MMA_64x64x16_F32BF16BF16_SSILNSO_5MajorE0ELSQ_0ELNSO_7ScaleInE1ELSR_1EEEEEENS4_6LayoutINS5_IJNSA_ILi2EEESB_SB_EEENS5_IJSB_NSA_ILi0EEESX_EEEEENS5_IJNS4_10UnderscoreES10_S10_EEEEENS4_13SM90_TMA_LOADENS4_14ComposedLayoutINS4_7SwizzleILi3ELi4ELi3EEENS4_18smem_ptr_flag_bitsILi16EEENSU_INS5_IJNSA_ILi8EEESG_EEENS5_IJSG_SB_EEEEEEEvNS4_8identityES13_S1D_vS1E_EENS_8epilogue10collective6detail29Sm90TmaWarpSpecializedAdapterINS1H_15DefaultEpilogueISJ_SK_SK_NS1G_6thread17LinearCombinationISJ_Li1EffLNS1L_9ScaleType4KindE0ELNS_15FloatRoundStyleE2ESJ_EENS1_15EpilogueDefaultEEEEEvvEEEEvNT_6ParamsE,(.L_x_198 - _ZN7cutlass13device_kernelINS_4gemm6kernel13GemmUniversalIN4cute5tupleIJiiiiEEENS1_10collective13CollectiveMmaINS1_34MainloopSm90TmaGmmaWarpSpecializedILi7ENS5_IJNS4_1CILi1EEESB_SB_EEENS1_35KernelTmaWarpSpecializedCooperativeEEENS5_IJNSA_ILi256EEENSA_ILi64EEENSA_ILi128EEEEEENS_10bfloat16_tENS5_IJlSB_lEEESJ_SK_NS4_8TiledMMAINS4_8MMA_AtomIJNS4_4SM904GMMA27MMA_64x64x16_F32BF16BF16_SSILNSO_5MajorE0ELSQ_0ELNSO_7ScaleInE1ELSR_1EEEEEENS4_6LayoutINS5_IJNSA_ILi2EEESB_SB_EEENS5_IJSB_NSA_ILi0EEESX_EEEEENS5_IJNS4_10UnderscoreES10_S10_EEEEENS4_13SM90_TMA_LOADENS4_14ComposedLayoutINS4_7SwizzleILi3ELi4ELi3EEENS4_18smem_ptr_flag_bitsILi16EEENSU_INS5_IJNSA_ILi8EEESG_EEENS5_IJSG_SB_EEEEEEEvNS4_8identityES13_S1D_vS1E_EENS_8epilogue10collective6detail29Sm90TmaWarpSpecializedAdapterINS1H_15DefaultEpilogueISJ_SK_SK_NS1G_6thread17LinearCombinationISJ_Li1EffLNS1L_9ScaleType4KindE0ELNS_15FloatRoundStyleE2ESJ_EENS1_15EpilogueDefaultEEEEEvvEEEEvNT_6ParamsE)
        .other          _ZN7cutlass13device_kernelINS_4gemm6kernel13GemmUniversalIN4cute5tupleIJiiiiEEENS1_10collective13CollectiveMmaINS1_34MainloopSm90TmaGmmaWarpSpecializedILi7ENS5_IJNS4_1CILi1EEESB_SB_EEENS1_35KernelTmaWarpSpecializedCooperativeEEENS5_IJNSA_ILi256EEENSA_ILi64EEENSA_ILi128EEEEEENS_10bfloat16_tENS5_IJlSB_lEEESJ_SK_NS4_8TiledMMAINS4_8MMA_AtomIJNS4_4SM904GMMA27MMA_64x64x16_F32BF16BF16_SSILNSO_5MajorE0ELSQ_0ELNSO_7ScaleInE1ELSR_1EEEEEENS4_6LayoutINS5_IJNSA_ILi2EEESB_SB_EEENS5_IJSB_NSA_ILi0EEESX_EEEEENS5_IJNS4_10UnderscoreES10_S10_EEEEENS4_13SM90_TMA_LOADENS4_14ComposedLayoutINS4_7SwizzleILi3ELi4ELi3EEENS4_18smem_ptr_flag_bitsILi16EEENSU_INS5_IJNSA_ILi8EEESG_EEENS5_IJSG_SB_EEEEEEEvNS4_8identityES13_S1D_vS1E_EENS_8epilogue10collective6detail29Sm90TmaWarpSpecializedAdapterINS1H_15DefaultEpilogueISJ_SK_SK_NS1G_6thread17LinearCombinationISJ_Li1EffLNS1L_9ScaleType4KindE0ELNS_15FloatRoundStyleE2ESJ_EENS1_15EpilogueDefaultEEEEEvvEEEEvNT_6ParamsE,@"STO_CUDA_ENTRY STV_DEFAULT"
_ZN7cutlass13device_kernelINS_4gemm6kernel13GemmUniversalIN4cute5tupleIJiiiiEEENS1_10collective13CollectiveMmaINS1_34MainloopSm90TmaGmmaWarpSpecializedILi7ENS5_IJNS4_1CILi1EEESB_SB_EEENS1_35KernelTmaWarpSpecializedCooperativeEEENS5_IJNSA_ILi256EEENSA_ILi64EEENSA_ILi128EEEEEENS_10bfloat16_tENS5_IJlSB_lEEESJ_SK_NS4_8TiledMMAINS4_8MMA_AtomIJNS4_4SM904GMMA27MMA_64x64x16_F32BF16BF16_SSILNSO_5MajorE0ELSQ_0ELNSO_7ScaleInE1ELSR_1EEEEEENS4_6LayoutINS5_IJNSA_ILi2EEESB_SB_EEENS5_IJSB_NSA_ILi0EEESX_EEEEENS5_IJNS4_10UnderscoreES10_S10_EEEEENS4_13SM90_TMA_LOADENS4_14ComposedLayoutINS4_7SwizzleILi3ELi4ELi3EEENS4_18smem_ptr_flag_bitsILi16EEENSU_INS5_IJNSA_ILi8EEESG_EEENS5_IJSG_SB_EEEEEEEvNS4_8identityES13_S1D_vS1E_EENS_8epilogue10collective6detail29Sm90TmaWarpSpecializedAdapterINS1H_15DefaultEpilogueISJ_SK_SK_NS1G_6thread17LinearCombinationISJ_Li1EffLNS1L_9ScaleType4KindE0ELNS_15FloatRoundStyleE2ESJ_EENS1_15EpilogueDefaultEEEEEvvEEEEvNT_6ParamsE:
[----:B------:R-:W0:Y:S01]  /*0000*/  LDC R1, c[0x0][0x28] ;  /* 0x00000a00ff017b82 */ /* 0x000e220000000800 */
[----:B------:R-:W1:Y:S01]  /*0010*/  S2R R3, SR_TID.X ;  /* 0x0000000000037919 */ /* 0x000e620000002100 */
[----:B------:R-:W-:Y:S01]  /*0020*/  ELECT P0, URZ, PT ;  /* 0x00000000003f782f */ /* 0x000fe20003800000 */
[----:B------:R-:W-:Y:S01]  /*0030*/  BSSY B0, `(.L_x_0) ;  /* 0x000000f000007945 */ /* 0x000fe20003800000 */
[--C-:B-1----:R-:W-:Y:S02]  /*0040*/  SHF.R.U32.HI R0, RZ, 0x5, R3.reuse ;  /* 0x00000005ff007819 */ /* 0x102fe40000011603 */
[----:B------:R-:W-:-:S03]  /*0050*/  SHF.R.U32.HI R14, RZ, 0x7, R3 ;  /* 0x00000007ff0e7819 */ /* 0x000fc60000011603 */
[----:B------:R-:W1:Y:S04]  /*0060*/  SHFL.IDX PT, R4, R0, RZ, 0x1f ;  /* 0x00001fff00047589 */ /* 0x000e6800000e0000 */
[----:B------:R2:W3:Y:S01]  /*0070*/  SHFL.IDX PT, R10, R14, RZ, 0x1f ;  /* 0x00001fff0e0a7589 */ /* 0x0004e200000e0000 */
[----:B-1----:R-:W-:-:S13]  /*0080*/  ISETP.NE.OR P0, PT, R4, RZ, !P0 ;  /* 0x000000ff0400720c */ /* 0x002fda0004705670 */
[----:B0-23--:R-:W-:Y:S05]  /*0090*/  @P0 BRA `(.L_x_1) ;  /* 0x0000000000200947 */ /* 0x00dfea0003800000 */
[----:B------:R-:W-:Y:S02]  /*00a0*/  ULDC.64 UR4, c[0x0][0x198] ;  /* 0x0000660000047ab9 */ /* 0x000fe40000000a00 */
[----:B------:R-:W-:Y:S02]  /*00b0*/  UIADD3 UR6, UP0, UR4, 0xf0, URZ ;  /* 0x000000f004067890 */ /* 0x000fe4000ff1e03f */
[----:B------:R-:W-:Y:S02]  /*00c0*/  UIADD3 UR4, UP1, UR4, 0x1f0, URZ ;  /* 0x000001f004047890 */ /* 0x000fe4000ff3e03f */
[----:B------:R-:W-:Y:S02]  /*00d0*/  UIADD3.X UR7, URZ, UR5, URZ, UP0, !UPT ;  /* 0x000000053f077290 */ /* 0x000fe400087fe43f */
[----:B------:R-:W-:-:S07]  /*00e0*/  UIADD3.X UR5, URZ, UR5, URZ, UP1, !UPT ;  /* 0x000000053f057290 */ /* 0x000fce0008ffe43f */
[----:B------:R0:W-:Y:S02]  /*00f0*/  UTMACCTL.PF [UR6] ;  /* 0x00000000060079b9 */ /* 0x0001e40008040000 */
[----:B------:R0:W-:Y:S02]  /*0100*/  UTMACCTL.PF [UR4] ;  /* 0x00000000040079b9 */ /* 0x0001e40008040000 */
[----:B0-----:R-:W-:Y:S01]  /*0110*/  NOP ;  /* 0x0000000000007918 */ /* 0x001fe20000000000 */
.L_x_1:
[----:B------:R-:W-:Y:S05]  /*0120*/  BSYNC B0 ;  /* 0x0000000000007941 */ /* 0x000fea0003800000 */
.L_x_0:
[----:B------:R-:W0:Y:S02]  /*0130*/  SHFL.IDX PT, R2, R0, RZ, 0x1f ;  /* 0x00001fff00027589 */ /* 0x000e2400000e0000 */
[----:B0-----:R-:W-:-:S13]  /*0140*/  ISETP.NE.AND P0, PT, R2, RZ, PT ;  /* 0x000000ff0200720c */ /* 0x001fda0003f05270 */
[----:B------:R-:W-:Y:S05]  /*0150*/  @P0 BRA `(.L_x_2) ;  /* 0x0000000000700947 */ /* 0x000fea0003800000 */
[----:B------:R-:W0:Y:S01]  /*0160*/  S2UR UR8, SR_CgaCtaId ;  /* 0x00000000000879c3 */ /* 0x000e220000008800 */
[----:B------:R-:W-:Y:S01]  /*0170*/  UMOV UR4, 0x400 ;  /* 0x0000040000047882 */ /* 0x000fe20000000000 */
[----:B------:R-:W-:Y:S01]  /*0180*/  UMOV UR5, 0x1 ;  /* 0x0000000100057882 */ /* 0x000fe20000000000 */
[----:B------:R-:W-:Y:S01]  /*0190*/  UMOV UR6, 0x100 ;  /* 0x0000010000067882 */ /* 0x000fe20000000000 */
[----:B------:R-:W-:Y:S01]  /*01a0*/  ELECT P0, URZ, PT ;  /* 0x00000000003f782f */ /* 0x000fe20003800000 */
[----:B------:R-:W-:-:S04]  /*01b0*/  UIADD3 UR6, -UR6, 0x100000, URZ ;  /* 0x0010000006067890 */ /* 0x000fc8000fffe13f */
[----:B------:R-:W-:Y:S02]  /*01c0*/  USHF.L.U32 UR7, UR6, 0xb, URZ ;  /* 0x0000000b06077899 */ /* 0x000fe4000800063f */
[----:B------:R-:W-:Y:S02]  /*01d0*/  USHF.L.U32 UR6, UR6, 0x1, URZ ;  /* 0x0000000106067899 */ /* 0x000fe4000800063f */
[----:B0-----:R-:W-:Y:S02]  /*01e0*/  ULEA UR8, UR8, UR4, 0x18 ;  /* 0x0000000408087291 */ /* 0x001fe4000f8ec03f */
[----:B------:R-:W-:-:S04]  /*01f0*/  UIADD3 UR4, -UR5, 0x100000, URZ ;  /* 0x0010000005047890 */ /* 0x000fc8000fffe13f */
[----:B------:R-:W-:Y:S02]  /*0200*/  USHF.L.U32 UR5, UR4, 0xb, URZ ;  /* 0x0000000b04057899 */ /* 0x000fe4000800063f */
[----:B------:R-:W-:Y:S01]  /*0210*/  USHF.L.U32 UR4, UR4, 0x1, URZ ;  /* 0x0000000104047899 */ /* 0x000fe2000800063f */
[----:B------:R-:W0:Y:S11]  /*0220*/  FENCE.VIEW.ASYNC.S ;  /* 0x00000000000073c6 */ /* 0x000e360000000000 */
[----:B0-----:R0:W1:Y:S01]  /*0230*/  SYNCS.EXCH.64 URZ, [UR8], UR4 ;  /* 0x00000004083f75b2 */ /* 0x0010620008000100 */
[----:B------:R0:W2:Y:S01]  /*0240*/  SYNCS.EXCH.64 URZ, [UR8+0x38], UR6 ;  /* 0x00003806083f75b2 */ /* 0x0000a20008000100 */
[----:B------:R0:W3:Y:S01]  /*0250*/  SYNCS.EXCH.64 URZ, [UR8+0x8], UR4 ;  /* 0x00000804083f75b2 */ /* 0x0000e20008000100 */
[----:B------:R0:W4:Y:S01]  /*0260*/  SYNCS.EXCH.64 URZ, [UR8+0x40], UR6 ;  /* 0x00004006083f75b2 */ /* 0x0001220008000100 */
[----:B------:R0:W0:Y:S01]  /*0270*/  SYNCS.EXCH.64 URZ, [UR8+0x10], UR4 ;  /* 0x00001004083f75b2 */ /* 0x0000220008000100 */
        /* <DEDUP_REMOVED lines=9> */
[----:B------:R-:W-:Y:S01]  /*0310*/  NOP ;  /* 0x0000000000007918 */ /* 0x000fe20000000000 */
.L_x_2:
[----:B------:R-:W5:Y:S01]  /*0320*/  SHFL.IDX PT, R0, R0, RZ, 0x1f ;  /* 0x00001fff00007589 */ /* 0x000f6200000e0000 */
[----:B------:R-:W1:Y:S01]  /*0330*/  LDC R2, c[0x0][0x65c] ;  /* 0x00019700ff027b82 */ /* 0x000e620000000800 */
[----:B------:R-:W-:Y:S02]  /*0340*/  ELECT P0, URZ, PT ;  /* 0x00000000003f782f */ /* 0x000fe40003800000 */
[----:B------:R-:W-:Y:S01]  /*0350*/  LOP3.LUT R7, R7, 0xfffff7ff, RZ, 0xc0, !PT ;  /* 0xfffff7ff07077812 */ /* 0x000fe200078ec0ff */
[----:B------:R-:W2:Y:S01]  /*0360*/  S2R R5, SR_CTAID.Y ;  /* 0x0000000000057919 */ /* 0x000ea20000002600 */
[----:B0-----:R-:W-:Y:S01]  /*0370*/  UMOV UR4, 0x20 ;  /* 0x0000002000047882 */ /* 0x001fe20000000000 */
[----:B------:R-:W-:Y:S01]  /*0380*/  NOP ;  /* 0x0000000000007918 */ /* 0x000fe20000000000 */
[----:B------:R-:W-:Y:S01]  /*0390*/  ISETP.NE.AND P2, PT, R10, RZ, PT ;  /* 0x000000ff0a00720c */ /* 0x000fe20003f45270 */
[----:B------:R-:W0:Y:S01]  /*03a0*/  S2R R6, SR_CTAID.X ;  /* 0x0000000000067919 */ /* 0x000e220000002500 */
[----:B------:R-:W-:Y:S01]  /*03b0*/  NOP ;  /* 0x0000000000007918 */ /* 0x000fe20000000000 */
[----:B-----5:R-:W-:-:S02]  /*03c0*/  ISETP.NE.OR P0, PT, R0, RZ, !P0 ;  /* 0x000000ff0000720c */ /* 0x020fc40004705670 */
[----:B-1----:R-:W-:-:S11]  /*03d0*/  ISETP.NE.AND P3, PT, R2, 0x1, PT ;  /* 0x000000010200780c */ /* 0x002fd60003f65270 */
[----:B------:R-:W-:Y:S01]  /*03e0*/  VOTEU.ALL UP0, P0 ;  /* 0x00000000003f7886 */ /* 0x000fe20000000000 */
[----:B------:R-:W-:Y:S01]  /*03f0*/  VOTEU.ALL UP1, P0 ;  /* 0x00000000003f7886 */ /* 0x000fe20000020000 */
[----:B------:R-:W-:Y:S01]  /*0400*/  @P3 LOP3.LUT R7, R7, 0x800, RZ, 0xfc, !PT ;  /* 0x0000080007073812 */ /* 0x000fe200078efcff */
[----:B------:R-:W0:Y:S01]  /*0410*/  @P3 LDC R17, c[0x0][0x10] ;  /* 0x00000400ff113b82 */ /* 0x000e220000000800 */
[----:B------:R-:W-:Y:S01]  /*0420*/  SHF.R.S32.HI R7, RZ, 0x1f, R4 ;  /* 0x0000001fff077819 */ /* 0x000fe20000011404 */
[----:B------:R-:W-:Y:S01]  /*0430*/  @!UP0 UMOV UR6, 0x400 ;  /* 0x0000040000068882 */ /* 0x000fe20000000000 */
[----:B------:R-:W-:-:S04]  /*0440*/  @!UP0 UIADD3 UR4, -UR4, 0x100000, URZ ;  /* 0x0010000004048890 */ /* 0x000fc8000fffe13f */
[----:B------:R-:W-:Y:S02]  /*0450*/  @!UP0 USHF.L.U32 UR5, UR4, 0xb, URZ ;  /* 0x0000000b04058899 */ /* 0x000fe4000800063f */
[----:B------:R-:W-:Y:S01]  /*0460*/  @!UP0 USHF.L.U32 UR4, UR4, 0x1, URZ ;  /* 0x0000000104048899 */ /* 0x000fe2000800063f */
[----:B--2---:R-:W-:Y:S01]  /*0470*/  @P3 IMAD.MOV.U32 R8, RZ, RZ, R5 ;  /* 0x000000ffff083224 */ /* 0x004fe200078e0005 */
[----:B------:R-:W-:Y:S01]  /*0480*/  LEA.HI R7, R7, R4, RZ, 0x2 ;  /* 0x0000000407077211 */ /* 0x000fe200078f10ff */
[----:B------:R-:W-:Y:S01]  /*0490*/  @P3 IMAD.MOV.U32 R9, RZ, RZ, RZ ;  /* 0x000000ffff093224 */ /* 0x000fe200078e00ff */
[----:B------:R-:W1:Y:S02]  /*04a0*/  @!UP0 S2UR UR7, SR_CgaCtaId ;  /* 0x00000000000789c3 */ /* 0x000e640000008800 */
[----:B------:R-:W-:-:S05]  /*04b0*/  LOP3.LUT R7, R7, 0xfffffffc, RZ, 0xc0, !PT ;  /* 0xfffffffc07077812 */ /* 0x000fca00078ec0ff */
[----:B------:R-:W-:Y:S01]  /*04c0*/  IMAD.IADD R0, R4, 0x1, -R7 ;  /* 0x0000000104007824 */ /* 0x000fe200078e0a07 */
[----:B------:R-:W-:Y:S01]  /*04d0*/  LOP3.LUT R4, R3, 0x7f, RZ, 0xc0, !PT ;  /* 0x0000007f03047812 */ /* 0x000fe200078ec0ff */
[----:B------:R-:W2:Y:S01]  /*04e0*/  @!P3 LDC R11, c[0x0][0xc] ;  /* 0x00000300ff0bbb82 */ /* 0x000ea20000000800 */
[----:B------:R-:W-:Y:S02]  /*04f0*/  IMAD.MOV.U32 R7, RZ, RZ, RZ ;  /* 0x000000ffff077224 */ /* 0x000fe400078e00ff */
[----:B------:R-:W-:Y:S01]  /*0500*/  ISETP.NE.AND P1, PT, R0, 0x3, PT ;  /* 0x000000030000780c */ /* 0x000fe20003f25270 */
[----:B0-----:R-:W-:Y:S01]  /*0510*/  @P3 IMAD.WIDE.U32 R16, R6, R17, R8 ;  /* 0x0000001106103225 */ /* 0x001fe200078e0008 */
[----:B-1----:R-:W-:Y:S01]  /*0520*/  @!UP0 ULEA UR8, UR7, UR6, 0x18 ;  /* 0x0000000607088291 */ /* 0x002fe2000f8ec03f */
[----:B------:R-:W-:Y:S02]  /*0530*/  VOTEU.ALL UP0, P0 ;  /* 0x00000000003f7886 */ /* 0x000fe40000000000 */
[----:B------:R-:W-:Y:S01]  /*0540*/  ULDC UR6, c[0x0][0xc] ;  /* 0x0000030000067ab9 */ /* 0x000fe20000000800 */
[----:B------:R-:W-:Y:S01]  /*0550*/  ISETP.EQ.OR P0, PT, R0, RZ, !P1 ;  /* 0x000000ff0000720c */ /* 0x000fe20004f02670 */
[----:B------:R-:W-:-:S03]  /*0560*/  ULDC UR7, c[0x0][0x10] ;  /* 0x0000040000077ab9 */ /* 0x000fc60000000800 */
[C---:B------:R-:W-:Y:S01]  /*0570*/  ISETP.EQ.AND P0, PT, R10.reuse, RZ, P0 ;  /* 0x000000ff0a00720c */ /* 0x040fe20000702270 */
[----:B------:R-:W-:Y:S02]  /*0580*/  VIADD R10, R10, 0xffffffff ;  /* 0xffffffff0a0a7836 */ /* 0x000fe40000000000 */
[----:B--2---:R-:W-:Y:S01]  /*0590*/  @!P3 IMAD.WIDE.U32 R8, R11, R5, R6 ;  /* 0x000000050b08b225 */ /* 0x004fe200078e0006 */
[----:B------:R-:W0:Y:S02]  /*05a0*/  FENCE.VIEW.ASYNC.S ;  /* 0x00000000000073c6 */ /* 0x000e240000000000 */
[----:B0-----:R-:W3:Y:S01]  /*05b0*/  @!UP0 SYNCS.EXCH.64 URZ, [UR8+0x80], UR4 ;  /* 0x00008004083f85b2 */ /* 0x001ee20008000100 */
[----:B------:R-:W-:Y:S01]  /*05c0*/  SEL R18, RZ, 0x1, !P0 ;  /* 0x00000001ff127807 */ /* 0x000fe20004000000 */
[----:B------:R-:W-:Y:S01]  /*05d0*/  @P3 IMAD.MOV.U32 R11, RZ, RZ, RZ ;  /* 0x000000ffff0b3224 */ /* 0x000fe200078e00ff */
[----:B------:R-:W-:Y:S01]  /*05e0*/  ISETP.GE.U32.AND P1, PT, R10, 0x2, PT ;  /* 0x000000020a00780c */ /* 0x000fe20003f26070 */
[----:B------:R-:W-:-:S02]  /*05f0*/  @!P3 IMAD.MOV.U32 R16, RZ, RZ, R8 ;  /* 0x000000ffff10b224 */ /* 0x000fc400078e0008 */
[----:B------:R-:W-:Y:S01]  /*0600*/  @P3 IMAD.IADD R17, R17, 0x1, R11 ;  /* 0x0000000111113824 */ /* 0x000fe200078e020b */
[----:B------:R-:W-:Y:S01]  /*0610*/  SEL R18, R18, 0x2, P1 ;  /* 0x0000000212127807 */ /* 0x000fe20000800000 */
[----:B------:R-:W-:Y:S01]  /*0620*/  @!P3 IMAD.MOV.U32 R17, RZ, RZ, R9 ;  /* 0x000000ffff11b224 */ /* 0x000fe200078e0009 */
[----:B------:R0:W3:Y:S01]  /*0630*/  @!UP1 SYNCS.EXCH.64 URZ, [UR8+0x88], UR4 ;  /* 0x00008804083f95b2 */ /* 0x0000e20008000100 */
[----:B------:R-:W-:Y:S01]  /*0640*/  NOP ;  /* 0x0000000000007918 */ /* 0x000fe20000000000 */
[----:B0-----:R-:W-:-:S03]  /*0650*/  UIMAD.WIDE.U32 UR4, UR6, UR7, URZ ;  /* 0x00000007060472a5 */ /* 0x001fc6000f8e003f */
[----:B------:R-:W-:Y:S02]  /*0660*/  ULDC UR6, c[0x0][0x14] ;  /* 0x0000050000067ab9 */ /* 0x000fe40000000800 */
[----:B------:R-:W-:Y:S02]  /*0670*/  UIMAD.WIDE.U32 UR38, UR4, UR6, URZ ;  /* 0x00000006042672a5 */ /* 0x000fe4000f8e003f */
[----:B------:R-:W-:-:S04]  /*0680*/  UIMAD UR41, UR5, UR6, URZ ;  /* 0x00000006052972a4 */ /* 0x000fc8000f8e023f */
[----:B------:R-:W-:Y:S01]  /*0690*/  UIADD3 UR41, UR39, UR41, URZ ;  /* 0x0000002927297290 */ /* 0x000fe2000fffe03f */
[----:B---34-:R-:W-:Y:S06]  /*06a0*/  BAR.SYNC.DEFER_BLOCKING 0x0 ;  /* 0x0000000000007b1d */ /* 0x018fec0000010000 */
[----:B------:R-:W-:Y:S05]  /*06b0*/  @!P2 BRA `(.L_x_3) ;  /* 0x000000740020a947 */ /* 0x000fea0003800000 */
[----:B------:R-:W-:-:S13]  /*06c0*/  ISETP.GT.U32.AND P0, PT, R10, 0x1, PT ;  /* 0x000000010a00780c */ /* 0x000fda0003f04070 */
[----:B------:R-:W-:Y:S05]  /*06d0*/  @P0 EXIT ;  /* 0x000000000000094d */ /* 0x000fea0003800000 */
[----:B------:R-:W-:Y:S01]  /*06e0*/  ULDC.64 UR4, c[0x0][0x650] ;  /* 0x0001940000047ab9 */ /* 0x000fe20000000a00 */
[----:B------:R-:W-:Y:S01]  /*06f0*/  PRMT R0, RZ, 0x7610, R0 ;  /* 0x00007610ff007816 */ /* 0x000fe20000000000 */
[----:B------:R-:W-:Y:S01]  /*0700*/  IMAD.MOV.U32 R109, RZ, RZ, -0x1 ;  /* 0xffffffffff6d7424 */ /* 0x000fe200078e00ff */
[----:B------:R-:W-:Y:S01]  /*0710*/  ISETP.GE.U32.AND P0, PT, R16, UR4, PT ;  /* 0x0000000410007c0c */ /* 0x000fe2000bf06070 */
[----:B------:R-:W-:Y:S02]  /*0720*/  IMAD.MOV.U32 R101, RZ, RZ, -0x1 ;  /* 0xffffffffff657424 */ /* 0x000fe400078e00ff */
[----:B------:R-:W-:Y:S01]  /*0730*/  IMAD.MOV.U32 R19, RZ, RZ, -0x1 ;  /* 0xffffffffff137424 */ /* 0x000fe200078e00ff */
[----:B------:R-:W-:-:S13]  /*0740*/  ISETP.GE.U32.AND.EX P0, PT, R17, UR5, PT, P0 ;  /* 0x0000000511007c0c */ /* 0x000fda000bf06100 */
[----:B------:R-:W-:Y:S05]  /*0750*/  @P0 BRA `(.L_x_4) ;  /* 0x0000000400580947 */ /* 0x000fea0003800000 */
[----:B------:R-:W0:Y:S01]  /*0760*/  LDC.64 R20, c[0x0][0x628] ;  /* 0x00018a00ff147b82 */ /* 0x000e220000000a00 */
[----:B------:R-:W-:Y:S02]  /*0770*/  IMAD.MOV.U32 R8, RZ, RZ, R16 ;  /* 0x000000ffff087224 */ /* 0x000fe400078e0010 */
[----:B------:R-:W-:-:S05]  /*0780*/  IMAD.MOV.U32 R9, RZ, RZ, R17 ;  /* 0x000000ffff097224 */ /* 0x000fca00078e0011 */
[----:B------:R-:W1:Y:S08]  /*0790*/  LDC R0, c[0x0][0x630] ;  /* 0x00018c00ff007b82 */ /* 0x000e700000000800 */
[----:B------:R-:W2:Y:S01]  /*07a0*/  LDC.64 R22, c[0x0][0x620] ;  /* 0x00018800ff167b82 */ /* 0x000ea20000000a00 */
[----:B0-----:R-:W-:-:S04]  /*07b0*/  ISETP.NE.U32.AND P0, PT, R20, RZ, PT ;  /* 0x000000ff1400720c */ /* 0x001fc80003f05070 */
[----:B------:R-:W-:-:S13]  /*07c0*/  ISETP.NE.AND.EX P0, PT, R21, RZ, PT, P0 ;  /* 0x000000ff1500720c */ /* 0x000fda0003f05300 */
[----:B-12---:R-:W-:Y:S05]  /*07d0*/  @!P0 BRA `(.L_x_5) ;  /* 0x0000000000288947 */ /* 0x006fea0003800000 */
[----:B------:R-:W0:Y:S02]  /*07e0*/  LDC R13, c[0x0][0x634] ;  /* 0x00018d00ff0d7b82 */ /* 0x000e240000000800 */
[----:B0-----:R-:W-:-:S05]  /*07f0*/  IADD3 R13, P0, R16, R13, RZ ;  /* 0x0000000d100d7210 */ /* 0x001fca0007f1e0ff */
[----:B------:R-:W-:-:S04]  /*0800*/  IMAD.X R15, RZ, RZ, R17, P0 ;  /* 0x000000ffff0f7224 */ /* 0x000fc800000e0611 */
[----:B------:R-:W-:-:S04]  /*0810*/  IMAD.WIDE.U32 R8, R15, R20, RZ ;  /* 0x000000140f087225 */ /* 0x000fc800078e00ff */
[----:B------:R-:W-:-:S04]  /*0820*/  IMAD.WIDE.U32 R10, P0, R13, R21, R8 ;  /* 0x000000150d0a7225 */ /* 0x000fc80007800008 */
[----:B------:R-:W-:-:S04]  /*0830*/  IMAD.WIDE.U32 R8, R13, R20, RZ ;  /* 0x000000140d087225 */ /* 0x000fc800078e00ff */
[----:B------:R-:W-:Y:S01]  /*0840*/  IMAD.X R13, RZ, RZ, RZ, P0 ;  /* 0x000000ffff0d7224 */ /* 0x000fe200000e06ff */
[----:B------:R-:W-:Y:S01]  /*0850*/  IADD3 RZ, P0, R9, R10, RZ ;  /* 0x0000000a09ff7210 */ /* 0x000fe20007f1e0ff */
[----:B------:R-:W-:-:S04]  /*0860*/  IMAD.MOV.U32 R12, RZ, RZ, R11 ;  /* 0x000000ffff0c7224 */ /* 0x000fc800078e000b */
[----:B------:R-:W-:-:S08]  /*0870*/  IMAD.WIDE.U32.X R8, R15, R21, R12, P0 ;  /* 0x000000150f087225 */ /* 0x000fd000000e040c */
.L_x_5:
[-CC-:B------:R-:W-:Y:S01]  /*0880*/  SHF.R.U64 R25, R8, R0.reuse, R9.reuse ;  /* 0x0000000008197219 */ /* 0x180fe20000001209 */
[----:B------:R-:W0:Y:S01]  /*0890*/  LDC R12, c[0x0][0x618] ;  /* 0x00018600ff0c7b82 */ /* 0x000e220000000800 */
[----:B------:R-:W-:Y:S01]  /*08a0*/  SHF.R.U32.HI R7, RZ, R0, R9 ;  /* 0x00000000ff077219 */ /* 0x000fe20000011609 */
[----:B------:R-:W-:Y:S01]  /*08b0*/  ULDC UR4, c[0x0][0x150] ;  /* 0x0000540000047ab9 */ /* 0x000fe20000000800 */
[----:B------:R-:W-:Y:S02]  /*08c0*/  IADD3 R11, P0, RZ, -R25, RZ ;  /* 0x80000019ff0b7210 */ /* 0x000fe40007f1e0ff */
[----:B------:R-:W-:-:S03]  /*08d0*/  I2FP.F32.U32 R0, R6 ;  /* 0x0000000600007245 */ /* 0x000fc60000201000 */
[----:B------:R-:W1:Y:S01]  /*08e0*/  LDC.64 R30, c[0x0][0x640] ;  /* 0x00019000ff1e7b82 */ /* 0x000e620000000a00 */
[----:B------:R-:W-:Y:S02]  /*08f0*/  IMAD.X R13, RZ, RZ, ~R7, P0 ;  /* 0x000000ffff0d7224 */ /* 0x000fe400000e0e07 */
[----:B------:R-:W-:Y:S01]  /*0900*/  FMUL R0, R0, UR4 ;  /* 0x0000000400007c20 */ /* 0x000fe20008400000 */
[----:B------:R-:W-:Y:S01]  /*0910*/  IMAD.WIDE.U32 R8, R11, R22, R16 ;  /* 0x000000160b087225 */ /* 0x000fe200078e0010 */
[----:B------:R-:W-:-:S03]  /*0920*/  ULDC UR4, c[0x0][0x154] ;  /* 0x0000550000047ab9 */ /* 0x000fc60000000800 */
[----:B------:R-:W-:Y:S01]  /*0930*/  IMAD R10, R13, R22, RZ ;  /* 0x000000160d0a7224 */ /* 0x000fe200078e02ff */
[----:B------:R-:W2:Y:S01]  /*0940*/  LDC R7, c[0x0][0x144] ;  /* 0x00005100ff077b82 */ /* 0x000ea20000000800 */
[----:B------:R-:W3:Y:S02]  /*0950*/  F2I.U32.TRUNC.NTZ R0, R0 ;  /* 0x0000000000007305 */ /* 0x000ee4000020f000 */
[----:B------:R-:W-:-:S04]  /*0960*/  IMAD R11, R11, R23, R10 ;  /* 0x000000170b0b7224 */ /* 0x000fc800078e020a */
[----:B------:R-:W-:Y:S01]  /*0970*/  IMAD.IADD R9, R9, 0x1, R11 ;  /* 0x0000000109097824 */ /* 0x000fe200078e020b */
[----:B------:R-:W4:Y:S01]  /*0980*/  LDC R24, c[0x0][0x608] ;  /* 0x00018200ff187b82 */ /* 0x000f220000000800 */
[----:B------:R-:W-:-:S03]  /*0990*/  IMAD.MOV.U32 R11, RZ, RZ, -0x1 ;  /* 0xffffffffff0b7424 */ /* 0x000fc600078e00ff */
[-CC-:B0-----:R-:W-:Y:S02]  /*09a0*/  SHF.R.U64 R22, R8, R12.reuse, R9.reuse ;  /* 0x0000000c08167219 */ /* 0x181fe40000001209 */
[----:B------:R-:W-:Y:S02]  /*09b0*/  I2FP.F32.U32 R8, R5 ;  /* 0x0000000500087245 */ /* 0x000fe40000201000 */
[----:B------:R-:W0:Y:S01]  /*09c0*/  LDC R28, c[0x0][0x658] ;  /* 0x00019600ff1c7b82 */ /* 0x000e220000000800 */
[----:B-1----:R-:W-:Y:S01]  /*09d0*/  ISETP.NE.U32.AND P0, PT, R30, RZ, PT ;  /* 0x000000ff1e00720c */ /* 0x002fe20003f05070 */
[----:B---3--:R-:W-:Y:S02]  /*09e0*/  IMAD.MOV R10, RZ, RZ, -R0 ;  /* 0x000000ffff0a7224 */ /* 0x008fe400078e0a00 */
[----:B------:R-:W-:Y:S01]  /*09f0*/  FMUL R8, R8, UR4 ;  /* 0x0000000408087c20 */ /* 0x000fe20008400000 */
[----:B------:R-:W-:Y:S02]  /*0a00*/  SHF.R.U32.HI R9, RZ, R12, R9 ;  /* 0x0000000cff097219 */ /* 0x000fe40000011609 */
[----:B------:R-:W-:Y:S01]  /*0a10*/  ISETP.NE.AND.EX P0, PT, R31, RZ, PT, P0 ;  /* 0x000000ff1f00720c */ /* 0x000fe20003f05300 */
[----:B------:R1:W3:Y:S01]  /*0a20*/  F2I.U32.TRUNC.NTZ R15, R8 ;  /* 0x00000008000f7305 */ /* 0x0002e2000020f000 */
[----:B------:R-:W1:Y:S01]  /*0a30*/  LDC R20, c[0x0][0x148] ;  /* 0x00005200ff147b82 */ /* 0x000e620000000800 */
[----:B--2---:R-:W-:-:S07]  /*0a40*/  IMAD R0, R7, R10, R6 ;  /* 0x0000000a07007224 */ /* 0x004fce00078e0206 */
[----:B------:R-:W2:Y:S01]  /*0a50*/  LDC R26, c[0x0][0x600] ;  /* 0x00018000ff1a7b82 */ /* 0x000ea20000000800 */
[-CC-:B----4-:R-:W-:Y:S02]  /*0a60*/  SHF.R.U64 R32, R22, R24.reuse, R9.reuse ;  /* 0x0000001816207219 */ /* 0x190fe40000001209 */
[----:B------:R-:W-:Y:S01]  /*0a70*/  SHF.R.U32.HI R7, RZ, R24, R9 ;  /* 0x00000018ff077219 */ /* 0x000fe20000011609 */
[----:B------:R-:W-:-:S04]  /*0a80*/  IMAD.MOV.U32 R9, RZ, RZ, 0x1 ;  /* 0x00000001ff097424 */ /* 0x000fc800078e00ff */
[----:B------:R-:W4:Y:S01]  /*0a90*/  LDC R21, c[0x0][0x648] ;  /* 0x00019200ff157b82 */ /* 0x000f220000000800 */
[-C--:B0-----:R-:W-:Y:S02]  /*0aa0*/  SHF.L.U32 R6, R11, R28.reuse, RZ ;  /* 0x0000001c0b067219 */ /* 0x081fe400000006ff */
[--C-:B------:R-:W-:Y:S02]  /*0ab0*/  SHF.R.U64 R24, R32, R28, R7.reuse ;  /* 0x0000001c20187219 */ /* 0x100fe40000001207 */
[----:B------:R-:W-:Y:S02]  /*0ac0*/  LOP3.LUT R13, RZ, R6, RZ, 0x33, !PT ;  /* 0x00000006ff0d7212 */ /* 0x000fe400078e33ff */
[-C--:B------:R-:W-:Y:S01]  /*0ad0*/  SHF.R.U32.HI R7, RZ, R28.reuse, R7 ;  /* 0x0000001cff077219 */ /* 0x080fe20000011607 */
[----:B------:R-:W0:Y:S01]  /*0ae0*/  LDC R23, c[0x0][0x638] ;  /* 0x00018e00ff177b82 */ /* 0x000e220000000800 */
[----:B------:R-:W-:Y:S01]  /*0af0*/  SHF.L.U32 R12, R9, R28, RZ ;  /* 0x0000001c090c7219 */ /* 0x000fe200000006ff */
[----:B------:R-:W-:-:S06]  /*0b00*/  IMAD.MOV.U32 R6, RZ, RZ, R24 ;  /* 0x000000ffff067224 */ /* 0x000fcc00078e0018 */
[----:B------:R-:W0:Y:S01]  /*0b10*/  LDC R109, c[0x0][0x610] ;  /* 0x00018400ff6d7b82 */ /* 0x000e220000000800 */
[----:B-1-3--:R-:W-:Y:S05]  /*0b20*/  @!P0 BRA `(.L_x_6) ;  /* 0x0000000000288947 */ /* 0x00afea0003800000 */
[----:B------:R-:W1:Y:S02]  /*0b30*/  LDC R11, c[0x0][0x64c] ;  /* 0x00019300ff0b7b82 */ /* 0x000e640000000800 */
[----:B-1----:R-:W-:-:S05]  /*0b40*/  IADD3 R11, P0, R24, R11, RZ ;  /* 0x0000000b180b7210 */ /* 0x002fca0007f1e0ff */
        /* <DEDUP_REMOVED lines=8> */
.L_x_6:
[----:B----4-:R-:W-:Y:S01]  /*0bd0*/  SHF.R.U64 R6, R6, R21, R7 ;  /* 0x0000001506067219 */ /* 0x010fe20000001207 */
[----:B--2---:R-:W-:Y:S01]  /*0be0*/  VIADD R7, R26, 0xffffffff ;  /* 0xffffffff1a077836 */ /* 0x004fe20000000000 */
[----:B------:R-:W-:Y:S01]  /*0bf0*/  LOP3.LUT R13, R32, R13, RZ, 0xc0, !PT ;  /* 0x0000000d200d7212 */ /* 0x000fe200078ec0ff */
[----:B------:R-:W-:Y:S02]  /*0c00*/  IMAD.MOV R15, RZ, RZ, -R15 ;  /* 0x000000ffff0f7224 */ /* 0x000fe400078e0a0f */
[----:B------:R-:W-:Y:S02]  /*0c10*/  IMAD.MOV R8, RZ, RZ, -R6 ;  /* 0x000000ffff087224 */ /* 0x000fe400078e0a06 */
[----:B------:R-:W-:Y:S01]  /*0c20*/  IMAD R13, R12, R6, R13 ;  /* 0x000000060c0d7224 */ /* 0x000fe200078e020d */
[----:B------:R-:W-:Y:S01]  /*0c30*/  LOP3.LUT R6, R22, R7, RZ, 0xc0, !PT ;  /* 0x0000000716067212 */ /* 0x000fe200078ec0ff */
[----:B------:R-:W-:Y:S02]  /*0c40*/  @P3 IMAD R0, R20, R15, R5 ;  /* 0x0000000f14003224 */ /* 0x000fe400078e0205 */
[----:B0-----:R-:W-:-:S02]  /*0c50*/  IMAD R5, R8, R23, R24 ;  /* 0x0000001708057224 */ /* 0x001fc400078e0218 */
[----:B------:R-:W-:Y:S02]  /*0c60*/  IMAD R109, R13, R109, R0 ;  /* 0x0000006d0d6d7224 */ /* 0x000fe400078e0200 */
[----:B------:R-:W-:Y:S02]  /*0c70*/  IMAD R6, R5, R26, R6 ;  /* 0x0000001a05067224 */ /* 0x000fe400078e0206 */
[----:B------:R-:W-:Y:S02]  /*0c80*/  IMAD.MOV.U32 R0, RZ, RZ, 0x1 ;  /* 0x00000001ff007424 */ /* 0x000fe400078e00ff */
[----:B------:R-:W-:Y:S01]  /*0c90*/  IMAD.MOV.U32 R19, RZ, RZ, R25 ;  /* 0x000000ffff137224 */ /* 0x000fe200078e0019 */
[----:B------:R-:W-:Y:S02]  /*0ca0*/  SEL R101, R6, R109, !P3 ;  /* 0x0000006d06657207 */ /* 0x000fe40005800000 */
[----:B------:R-:W-:-:S07]  /*0cb0*/  SEL R109, R109, R6, !P3 ;  /* 0x000000066d6d7207 */ /* 0x000fce0005800000 */
.L_x_4:
[----:B------:R-:W-:-:S08]  /*0cc0*/  NOP ;  /* 0x0000000000007918 */ /* 0x000fd00000000000 */
[----:B------:R-:W0:Y:S02]  /*0cd0*/  USETMAXREG.TRY_ALLOC.CTAPOOL UP0, 0xe8 ;  /* 0x000000e8000079c8 */ /* 0x000e240008000600 */
[----:B0-----:R-:W-:-:S13]  /*0ce0*/  PLOP3.LUT P0, PT, PT, PT, UP0, 0x80, 0x0 ;  /* 0x000000000000781c */ /* 0x001fda0003f0f008 */
[----:B------:R-:W-:Y:S05]  /*0cf0*/  @!P0 BRA `(.L_x_4) ;  /* 0xfffffffc00f08947 */ /* 0x000fea000383ffff */
[----:B------:R-:W-:Y:S01]  /*0d00*/  ULDC.64 UR4, c[0x0][0x598] ;  /* 0x0001660000047ab9 */ /* 0x000fe20000000a00 */
[----:B------:R-:W-:Y:S01]  /*0d10*/  ULDC.64 UR36, c[0x0][0x208] ;  /* 0x0000820000247ab9 */ /* 0x000fe20000000a00 */
[----:B------:R-:W-:-:S04]  /*0d20*/  ISETP.NE.U32.AND P0, PT, RZ, UR4, PT ;  /* 0x00000004ff007c0c */ /* 0x000fc8000bf05070 */
[----:B------:R-:W-:-:S13]  /*0d30*/  ISETP.NE.AND.EX P0, PT, RZ, UR5, PT, P0 ;  /* 0x00000005ff007c0c */ /* 0x000fda000bf05300 */
[----:B------:R-:W-:Y:S05]  /*0d40*/  @!P0 BRA `(.L_x_7) ;  /* 0x00000000001c8947 */ /* 0x000fea0003800000 */
[----:B------:R-:W0:Y:S02]  /*0d50*/  LDC.64 R6, c[0x0][0x598] ;  /* 0x00016600ff067b82 */ /* 0x000e240000000a00 */
[----:B0-----:R-:W2:Y:S02]  /*0d60*/  LDG.E.64 R6, desc[UR36][R6.64] ;  /* 0x0000002406067981 */ /* 0x001ea4000c1e1b00 */
[----:B--2---:R-:W-:-:S04]  /*0d70*/  ISETP.NE.U32.AND P0, PT, R6, RZ, PT ;  /* 0x000000ff0600720c */ /* 0x004fc80003f05070 */
[----:B------:R-:W-:-:S13]  /*0d80*/  ISETP.NE.AND.EX P0, PT, R7, RZ, PT, P0 ;  /* 0x000000ff0700720c */ /* 0x000fda0003f05300 */
[----:B------:R-:W-:Y:S05]  /*0d90*/  @!P0 BRA `(.L_x_7) ;  /* 0x0000000000088947 */ /* 0x000fea0003800000 */
[----:B------:R0:W5:Y:S01]  /*0da0*/  LD.E R88, desc[UR36][R6.64] ;  /* 0x0000002406587980 */ /* 0x000162000c101900 */
[----:B------:R-:W-:Y:S05]  /*0db0*/  BRA `(.L_x_8) ;  /* 0x0000000000247947 */ /* 0x000fea0003800000 */
.L_x_7:
[----:B------:R-:W-:Y:S02]  /*0dc0*/  ULDC.64 UR4, c[0x0][0x588] ;  /* 0x0001620000047ab9 */ /* 0x000fe40000000a00 */
[----:B------:R-:W-:-:S04]  /*0dd0*/  ISETP.NE.U32.AND P0, PT, RZ, UR4, PT ;  /* 0x00000004ff007c0c */ /* 0x000fc8000bf05070 */
[----:B------:R-:W-:-:S13]  /*0de0*/  ISETP.NE.AND.EX P0, PT, RZ, UR5, PT, P0 ;  /* 0x00000005ff007c0c */ /* 0x000fda000bf05300 */
[----:B------:R-:W-:Y:S05]  /*0df0*/  @!P0 BRA `(.L_x_9) ;  /* 0x00000000000c8947 */ /* 0x000fea0003800000 */
[----:B------:R-:W0:Y:S02]  /*0e00*/  LDC.64 R88, c[0x0][0x588] ;  /* 0x00016200ff587b82 */ /* 0x000e240000000a00 */
[----:B0-----:R1:W5:Y:S01]  /*0e10*/  LDG.E R88, desc[UR36][R88.64] ;  /* 0x0000002458587981 */ /* 0x001362000c1e1900 */
[----:B------:R-:W-:Y:S05]  /*0e20*/  BRA `(.L_x_8) ;  /* 0x0000000000087947 */ /* 0x000fea0003800000 */
.L_x_9:
[----:B------:R-:W-:Y:S02]  /*0e30*/  ULDC UR4, c[0x0][0x580] ;  /* 0x0001600000047ab9 */ /* 0x000fe40000000800 */
[----:B------:R-:W-:-:S07]  /*0e40*/  IMAD.U32 R88, RZ, RZ, UR4 ;  /* 0x00000004ff587e24 */ /* 0x000fce000f8e00ff */
.L_x_8:
[----:B------:R-:W-:Y:S02]  /*0e50*/  ULDC.64 UR4, c[0x0][0x5a0] ;  /* 0x0001680000047ab9 */ /* 0x000fe40000000a00 */
[----:B------:R-:W-:-:S04]  /*0e60*/  ISETP.NE.U32.AND P0, PT, RZ, UR4, PT ;  /* 0x00000004ff007c0c */ /* 0x000fc8000bf05070 */
[----:B------:R-:W-:-:S13]  /*0e70*/  ISETP.NE.AND.EX P0, PT, RZ, UR5, PT, P0 ;  /* 0x00000005ff007c0c */ /* 0x000fda000bf05300 */
[----:B------:R-:W-:Y:S05]  /*0e80*/  @!P0 BRA `(.L_x_10) ;  /* 0x00000000001c8947 */ /* 0x000fea0003800000 */
[----:B0-----:R-:W0:Y:S02]  /*0e90*/  LDC.64 R6, c[0x0][0x5a0] ;  /* 0x00016800ff067b82 */ /* 0x001e240000000a00 */
[----:B0-----:R-:W2:Y:S02]  /*0ea0*/  LDG.E.64 R6, desc[UR36][R6.64] ;  /* 0x0000002406067981 */ /* 0x001ea4000c1e1b00 */
[----:B--2---:R-:W-:-:S04]  /*0eb0*/  ISETP.NE.U32.AND P0, PT, R6, RZ, PT ;  /* 0x000000ff0600720c */ /* 0x004fc80003f05070 */
[----:B------:R-:W-:-:S13]  /*0ec0*/  ISETP.NE.AND.EX P0, PT, R7, RZ, PT, P0 ;  /* 0x000000ff0700720c */ /* 0x000fda0003f05300 */
[----:B------:R-:W-:Y:S05]  /*0ed0*/  @!P0 BRA `(.L_x_10) ;  /* 0x0000000000088947 */ /* 0x000fea0003800000 */
[----:B-1----:R0:W5:Y:S01]  /*0ee0*/  LD.E R89, desc[UR36][R6.64] ;  /* 0x0000002406597980 */ /* 0x002162000c101900 */
[----:B------:R-:W-:Y:S05]  /*0ef0*/  BRA `(.L_x_11) ;  /* 0x0000000000247947 */ /* 0x000fea0003800000 */
.L_x_10:
[----:B------:R-:W-:Y:S02]  /*0f00*/  ULDC.64 UR4, c[0x0][0x590] ;  /* 0x0001640000047ab9 */ /* 0x000fe40000000a00 */
[----:B------:R-:W-:-:S04]  /*0f10*/  ISETP.NE.U32.AND P0, PT, RZ, UR4, PT ;  /* 0x00000004ff007c0c */ /* 0x000fc8000bf05070 */
[----:B------:R-:W-:-:S13]  /*0f20*/  ISETP.NE.AND.EX P0, PT, RZ, UR5, PT, P0 ;  /* 0x00000005ff007c0c */ /* 0x000fda000bf05300 */
[----:B------:R-:W-:Y:S05]  /*0f30*/  @!P0 BRA `(.L_x_12) ;  /* 0x00000000000c8947 */ /* 0x000fea0003800000 */
[----:B0-----:R-:W1:Y:S02]  /*0f40*/  LDC.64 R6, c[0x0][0x590] ;  /* 0x00016400ff067b82 */ /* 0x001e640000000a00 */
[----:B-1----:R1:W5:Y:S01]  /*0f50*/  LDG.E R89, desc[UR36][R6.64] ;  /* 0x0000002406597981 */ /* 0x002362000c1e1900 */
[----:B------:R-:W-:Y:S05]  /*0f60*/  BRA `(.L_x_11) ;  /* 0x0000000000087947 */ /* 0x000fea0003800000 */
.L_x_12:
[----:B------:R-:W-:Y:S02]  /*0f70*/  ULDC UR4, c[0x0][0x584] ;  /* 0x0001610000047ab9 */ /* 0x000fe40000000800 */
[----:B-1----:R-:W-:-:S07]  /*0f80*/  IMAD.U32 R89, RZ, RZ, UR4 ;  /* 0x00000004ff597e24 */ /* 0x002fce000f8e00ff */
.L_x_11:
[----:B------:R-:W-:-:S13]  /*0f90*/  LOP3.LUT P0, RZ, R0, 0xff, RZ, 0xc0, !PT ;  /* 0x000000ff00ff7812 */ /* 0x000fda000780c0ff */
[----:B------:R-:W-:Y:S05]  /*0fa0*/  @!P0 EXIT ;  /* 0x000000000000894d */ /* 0x000fea0003800000 */
[----:B------:R-:W2:Y:S01]  /*0fb0*/  LDC R91, c[0x0][0x658] ;  /* 0x00019600ff5b7b82 */ /* 0x000ea20000000800 */
[----:B------:R-:W-:Y:S01]  /*0fc0*/  ULDC.64 UR6, c[0x0][0x288] ;  /* 0x0000a20000067ab9 */ /* 0x000fe20000000a00 */
[----:B------:R-:W-:Y:S01]  /*0fd0*/  LOP3.LUT R14, R14, 0x1, RZ, 0xc0, !PT ;  /* 0x000000010e0e7812 */ /* 0x000fe200078ec0ff */
[----:B------:R-:W-:Y:S01]  /*0fe0*/  UIADD3 UR4, UR7, 0x7f, URZ ;  /* 0x0000007f07047890 */ /* 0x000fe2000fffe03f */
[----:B------:R-:W-:Y:S01]  /*0ff0*/  SHF.R.U32.HI R0, RZ, 0x2, R3 ;  /* 0x00000002ff007819 */ /* 0x000fe20000011603 */
[----:B------:R-:W-:Y:S01]  /*1000*/  IMAD.U32 R5, RZ, RZ, UR6 ;  /* 0x00000006ff057e24 */ /* 0x000fe2000f8e00ff */
[----:B------:R-:W-:Y:S01]  /*1010*/  SHF.R.U32.HI R4, RZ, 0x1, R4 ;  /* 0x00000001ff047819 */ /* 0x000fe20000011604 */
[----:B------:R-:W-:Y:S01]  /*1020*/  USHF.R.S32.HI UR5, URZ, 0x1f, UR4 ;  /* 0x0000001f3f057899 */ /* 0x000fe20008011404 */
[----:B------:R-:W3:Y:S01]  /*1030*/  LDC.64 R94, c[0x0][0x5c8] ;  /* 0x00017200ff5e7b82 */ /* 0x000ee20000000a00 */
[----:B------:R-:W-:Y:S01]  /*1040*/  LOP3.LUT R90, R3, 0x3, RZ, 0xc0, !PT ;  /* 0x00000003035a7812 */ /* 0x000fe200078ec0ff */
[----:B01----:R-:W-:Y:S01]  /*1050*/  IMAD.SHL.U32 R7, R14, 0x40, RZ ;  /* 0x000000400e077824 */ /* 0x003fe200078e00ff */
[----:B------:R-:W-:Y:S01]  /*1060*/  LOP3.LUT R0, R0, 0x7, RZ, 0xc0, !PT ;  /* 0x0000000700007812 */ /* 0x000fe200078ec0ff */
[----:B------:R-:W-:Y:S01]  /*1070*/  ULEA.HI UR5, UR5, UR4, URZ, 0x7 ;  /* 0x0000000405057291 */ /* 0x000fe2000f8f383f */
[----:B------:R-:W-:Y:S01]  /*1080*/  LOP3.LUT R23, R4, 0x30, RZ, 0xc0, !PT ;  /* 0x0000003004177812 */ /* 0x000fe200078ec0ff */
[----:B------:R-:W-:Y:S01]  /*1090*/  IMAD R90, R90, -0x2, R5 ;  /* 0xfffffffe5a5a7824 */ /* 0x000fe200078e0205 */
[--C-:B------:R-:W-:Y:S01]  /*10a0*/  LOP3.LUT R22, R7, 0x40, R0.reuse, 0xe2, !PT ;  /* 0x0000004007167812 */ /* 0x100fe200078ee200 */
[----:B------:R-:W0:Y:S01]  /*10b0*/  LDC R98, c[0x0][0x600] ;  /* 0x00018000ff627b82 */ /* 0x000e220000000800 */
[----:B------:R-:W-:Y:S01]  /*10c0*/  IADD3 R5, RZ, -R23, -R0 ;  /* 0x80000017ff057210 */ /* 0x000fe20007ffe800 */
[----:B------:R-:W-:Y:S01]  /*10d0*/  IMAD.MOV.U32 R0, RZ, RZ, -0x1 ;  /* 0xffffffffff007424 */ /* 0x000fe200078e00ff */
[----:B------:R-:W-:Y:S01]  /*10e0*/  USHF.R.S32.HI UR43, URZ, 0x7, UR5 ;  /* 0x000000073f2b7899 */ /* 0x000fe20008011405 */
[----:B------:R-:W-:Y:S01]  /*10f0*/  IMAD.MOV.U32 R4, RZ, RZ, 0x1 ;  /* 0x00000001ff047424 */ /* 0x000fe200078e00ff */
[C---:B------:R-:W-:Y:S01]  /*1100*/  LOP3.LUT R97, R3.reuse, 0x80, RZ, 0xc0, !PT ;  /* 0x0000008003617812 */ /* 0x040fe200078ec0ff */
[----:B------:R-:W-:Y:S01]  /*1110*/  IMAD R5, R14, -0x40, R5 ;  /* 0xffffffc00e057824 */ /* 0x000fe200078e0205 */
[----:B------:R-:W-:Y:S01]  /*1120*/  UISETP.LT.AND UP0, UPT, UR43, 0x1, UPT ;  /* 0x000000012b00788c */ /* 0x000fe2000bf01270 */
[----:B--2---:R-:W-:Y:S01]  /*1130*/  SHF.L.U32 R0, R0, R91, RZ ;  /* 0x0000005b00007219 */ /* 0x004fe200000006ff */
[----:B------:R-:W-:Y:S01]  /*1140*/  ULDC UR4, c[0x0][0x284] ;  /* 0x0000a10000047ab9 */ /* 0x000fe20000000800 */
[----:B------:R-:W-:Y:S01]  /*1150*/  LOP3.LUT R22, R22, R23, RZ, 0xfc, !PT ;  /* 0x0000001716167212 */ /* 0x000fe200078efcff */
[----:B------:R-:W-:Y:S01]  /*1160*/  USEL UR44, UR43, 0x1, UP0 ;  /* 0x000000012b2c7887 */ /* 0x000fe20008000000 */
[----:B------:R-:W-:Y:S01]  /*1170*/  SHF.L.U32 R91, R4, R91, RZ ;  /* 0x0000005b045b7219 */ /* 0x000fe200000006ff */
[----:B------:R-:W-:Y:S01]  /*1180*/  IMAD.SHL.U32 R96, R3, 0x2, RZ ;  /* 0x0000000203607824 */ /* 0x000fe200078e00ff */
[----:B------:R-:W-:Y:S01]  /*1190*/  LOP3.LUT R116, R18, 0x1, RZ, 0xfc, !PT ;  /* 0x0000000112747812 */ /* 0x000fe200078efcff */
[----:B------:R-:W-:Y:S01]  /*11a0*/  VIADD R100, R5, UR4 ;  /* 0x0000000405647c36 */ /* 0x000fe20008000000 */
[C-C-:B---3--:R-:W-:Y:S01]  /*11b0*/  SHF.L.U64.HI R92, R94.reuse, 0x7, R95.reuse ;  /* 0x000000075e5c7819 */ /* 0x148fe2000001025f */
[----:B------:R-:W-:Y:S01]  /*11c0*/  IMAD.MOV.U32 R23, RZ, RZ, RZ ;  /* 0x000000ffff177224 */ /* 0x000fe200078e00ff */
[C---:B------:R-:W-:Y:S01]  /*11d0*/  SHF.L.U64.HI R93, R94.reuse, 0x3, R95 ;  /* 0x000000035e5d7819 */ /* 0x040fe2000001025f */
[C---:B------:R-:W-:Y:S01]  /*11e0*/  IMAD.SHL.U32 R95, R94.reuse, 0x80, RZ ;  /* 0x000000805e5f7824 */ /* 0x040fe200078e00ff */
[----:B------:R-:W-:Y:S01]  /*11f0*/  SHF.R.U32.HI R97, RZ, 0x7, R97 ;  /* 0x00000007ff617819 */ /* 0x000fe20000011661 */
[----:B------:R-:W-:Y:S01]  /*1200*/  IMAD.SHL.U32 R94, R94, 0x8, RZ ;  /* 0x000000085e5e7824 */ /* 0x000fe200078e00ff */
[----:B------:R-:W-:Y:S01]  /*1210*/  LOP3.LUT R99, RZ, R0, RZ, 0x33, !PT ;  /* 0x00000000ff637212 */ /* 0x000fe200078e33ff */
[----:B------:R-:W-:Y:S01]  /*1220*/  UIADD3 UR44, UR43, -UR44, URZ ;  /* 0x8000002c2b2c7290 */ /* 0x000fe2000fffe03f */
[----:B0-----:R-:W-:Y:S01]  /*1230*/  VIADD R98, R98, 0xffffffff ;  /* 0xffffffff62627836 */ /* 0x001fe20000000000 */
[----:B------:R-:W-:Y:S01]  /*1240*/  UMOV UR40, URZ ;  /* 0x0000003f00287c82 */ /* 0x000fe20008000000 */
[----:B------:R-:W-:-:S09]  /*1250*/  UMOV UR42, URZ ;  /* 0x0000003f002a7c82 */ /* 0x000fd20008000000 */
.L_x_156:
[----:B0-----:R-:W0:Y:S01]  /*1260*/  SHFL.IDX PT, R0, R97, RZ, 0x1f ;  /* 0x00001fff61007589 */ /* 0x001e2200000e0000 */
[----:B-1----:R-:W1:Y:S01]  /*1270*/  S2UR UR7, SR_CgaCtaId ;  /* 0x00000000000779c3 */ /* 0x002e620000008800 */
[----:B------:R-:W-:Y:S01]  /*1280*/  UMOV UR6, 0x400 ;  /* 0x0000040000067882 */ /* 0x000fe20000000000 */
[----:B0-----:R-:W-:Y:S01]  /*1290*/  R2UR UR4, R0 ;  /* 0x00000000000472ca */ /* 0x001fe200000e0000 */
[----:B-1----:R-:W-:-:S12]  /*12a0*/  ULEA UR46, UR7, UR6, 0x18 ;  /* 0x00000006072e7291 */ /* 0x002fd8000f8ec03f */
[----:B------:R-:W-:-:S04]  /*12b0*/  ULEA.HI UR5, UR4, UR4, URZ, 0x1 ;  /* 0x0000000404057291 */ /* 0x000fc8000f8f083f */
[----:B------:R-:W-:-:S04]  /*12c0*/  ULOP3.LUT UR5, UR5, 0x7fffe, URZ, 0xc0, !UPT ;  /* 0x0007fffe05057892 */ /* 0x000fc8000f8ec03f */
[----:B------:R-:W-:-:S03]  /*12d0*/  UIADD3 UR5, UR4, -UR5, URZ ;  /* 0x8000000504057290 */ /* 0x000fc6000fffe03f */
[----:B------:R-:W-:Y:S01]  /*12e0*/  ULDC UR4, c[0x0][0x28c] ;  /* 0x0000a30000047ab9 */ /* 0x000fe20000000800 */
[----:B------:R-:W-:Y:S01]  /*12f0*/  ULEA UR5, UR5, UR46, 0xd ;  /* 0x0000002e05057291 */ /* 0x000fe2000f8e683f */
[----:B------:R-:W-:-:S03]  /*1300*/  ISETP.LT.AND P0, PT, RZ, UR4, PT ;  /* 0x00000004ff007c0c */ /* 0x000fc6000bf01270 */
[----:B------:R-:W-:-:S04]  /*1310*/  UIADD3 UR5, UR5, 0x180, URZ ;  /* 0x0000018005057890 */ /* 0x000fc8000fffe03f */
[----:B------:R-:W-:-:S04]  /*1320*/  USHF.R.U32.HI UR5, URZ, 0x4, UR5 ;  /* 0x000000043f057899 */ /* 0x000fc80008011605 */
[----:B------:R-:W-:-:S04]  /*1330*/  ULOP3.LUT UR5, UR5, 0x3fff, URZ, 0xc0, !UPT ;  /* 0x00003fff05057892 */ /* 0x000fc8000f8ec03f */
[----:B------:R-:W-:Y:S01]  /*1340*/  ULOP3.LUT UR45, UR5, 0x10000, URZ, 0xfc, !UPT ;  /* 0x00010000052d7892 */ /* 0x000fe2000f8efc3f */
[----:B--2345:R-:W-:Y:S11]  /*1350*/  @P0 BRA `(.L_x_13) ;  /* 0x0000000000400947 */ /* 0x03cff60003800000 */
[----:B------:R-:W-:Y:S01]  /*1360*/  MOV R0, 0x0 ;  /* 0x0000000000007802 */ /* 0x000fe20000000f00 */
[----:B------:R-:W-:Y:S01]  /*1370*/  ULDC.64 UR4, c[0x4][0x68] ;  /* 0x01001a0000047ab9 */ /* 0x000fe20000000a00 */
[----:B------:R-:W-:Y:S01]  /*1380*/  ULDC.64 UR6, c[0x4][0x8] ;  /* 0x0100020000067ab9 */ /* 0x000fe20000000a00 */
[----:B------:R-:W-:Y:S01]  /*1390*/  IMAD.U32 R4, RZ, RZ, UR4 ;  /* 0x00000004ff047e24 */ /* 0x000fe2000f8e00ff */
[----:B------:R0:W1:Y:S01]  /*13a0*/  LDC.64 R14, c[0x4][R0] ;  /* 0x01000000000e7b82 */ /* 0x0000620000000a00 */
[----:B------:R-:W-:Y:S01]  /*13b0*/  IMAD.U32 R5, RZ, RZ, UR5 ;  /* 0x00000005ff057e24 */ /* 0x000fe2000f8e00ff */
[----:B------:R-:W-:Y:S01]  /*13c0*/  ULDC.64 UR4, c[0x4][0x70] ;  /* 0x01001c0000047ab9 */ /* 0x000fe20000000a00 */
[----:B------:R-:W-:Y:S02]  /*13d0*/  IMAD.U32 R10, RZ, RZ, UR6 ;  /* 0x00000006ff0a7e24 */ /* 0x000fe4000f8e00ff */
[----:B------:R-:W-:Y:S02]  /*13e0*/  IMAD.U32 R6, RZ, RZ, UR4 ;  /* 0x00000004ff067e24 */ /* 0x000fe4000f8e00ff */
[----:B------:R-:W-:-:S02]  /*13f0*/  IMAD.U32 R7, RZ, RZ, UR5 ;  /* 0x00000005ff077e24 */ /* 0x000fc4000f8e00ff */
[----:B------:R-:W-:Y:S02]  /*1400*/  IMAD.U32 R11, RZ, RZ, UR7 ;  /* 0x00000007ff0b7e24 */ /* 0x000fe4000f8e00ff */
[----:B------:R-:W-:Y:S02]  /*1410*/  IMAD.MOV.U32 R8, RZ, RZ, 0x1e1 ;  /* 0x000001e1ff087424 */ /* 0x000fe400078e00ff */
[----:B------:R-:W-:Y:S02]  /*1420*/  IMAD.MOV.U32 R12, RZ, RZ, 0x1 ;  /* 0x00000001ff0c7424 */ /* 0x000fe400078e00ff */
[----:B0-----:R-:W-:-:S07]  /*1430*/  IMAD.MOV.U32 R13, RZ, RZ, RZ ;  /* 0x000000ffff0d7224 */ /* 0x001fce00078e00ff */
[----:B------:R-:W-:-:S07]  /*1440*/  LEPC R20, `(.L_x_13) ;  /* 0x000000001014794e */ /* 0x000fce0000000000 */
[----:B-1---5:R-:W-:Y:S05]  /*1450*/  CALL.ABS.NOINC R14 ;  /* 0x000000000e007343 */ /* 0x022fea0003c00000 */
.L_x_13:
[----:B------:R-:W-:-:S13]  /*1460*/  ISETP.NE.AND P0, PT, R116, 0x3, PT ;  /* 0x000000037400780c */ /* 0x000fda0003f05270 */
[----:B------:R-:W-:Y:S05]  /*1470*/  @!P0 BRA `(.L_x_14) ;  /* 0x0000000000048947 */ /* 0x000fea0003800000 */
[----:B------:R-:W-:Y:S01]  /*1480*/  BPT.TRAP 0x1 ;  /* 0x000000040000795c */ /* 0x000fe20000300000 */
.L_x_14:
[----:B------:R-:W-:Y:S02]  /*1490*/  IMAD.U32 R3, RZ, RZ, UR42 ;  /* 0x0000002aff037e24 */ /* 0x000fe4000f8e00ff */
[----:B------:R-:W-:-:S03]  /*14a0*/  IMAD.U32 R0, RZ, RZ, UR40 ;  /* 0x00000028ff007e24 */ /* 0x000fc6000f8e00ff */
[----:B------:R-:W-:Y:S02]  /*14b0*/  LEA R3, R3, UR46, 0x3 ;  /* 0x0000002e03037c11 */ /* 0x000fe4000f8e18ff */
[----:B------:R-:W-:-:S04]  /*14c0*/  SHF.L.U32 R0, R0, 0x1f, RZ ;  /* 0x0000001f00007819 */ /* 0x000fc800000006ff */
[----:B------:R0:W1:Y:S01]  /*14d0*/  SYNCS.PHASECHK.TRANS64.TRYWAIT P1, [R3+URZ], R0 ;  /* 0x00000000030075a7 */ /* 0x000062000802017f */
[----:B------:R-:W-:Y:S05]  /*14e0*/  @!P0 BRA `(.L_x_15) ;  /* 0x0000000000048947 */ /* 0x000fea0003800000 */
[----:B------:R-:W-:Y:S01]  /*14f0*/  BPT.TRAP 0x1 ;  /* 0x000000040000795c */ /* 0x000fe20000300000 */
.L_x_15:
[----:B------:R-:W-:-:S05]  /*1500*/  IMAD.U32 R4, RZ, RZ, UR44 ;  /* 0x0000002cff047e24 */ /* 0x000fca000f8e00ff */
[----:B------:R-:W-:Y:S01]  /*1510*/  ISETP.GE.AND P2, PT, R4, 0x1, PT ;  /* 0x000000010400780c */ /* 0x000fe20003f46270 */
[----:B-1----:R-:W-:-:S12]  /*1520*/  @P1 BRA `(.L_x_16) ;  /* 0x0000000000081947 */ /* 0x002fd80003800000 */
[----:B------:R-:W1:Y:S02]  /*1530*/  SYNCS.PHASECHK.TRANS64.TRYWAIT P1, [R3+URZ], R0 ;  /* 0x00000000030075a7 */ /* 0x000e64000802017f */
[----:B-1----:R-:W-:Y:S05]  /*1540*/  @!P1 BRA `(.L_x_17) ;  /* 0x0000007c00909947 */ /* 0x002fea0003800000 */
.L_x_16:
[----:B------:R-:W-:Y:S05]  /*1550*/  WARPSYNC.ALL ;  /* 0x0000000000007948 */ /* 0x000fea0003800000 */
[----:B------:R-:W-:Y:S01]  /*1560*/  UIADD3 UR4, UR46, 0x70180, URZ ;  /* 0x000701802e047890 */ /* 0x000fe2000fffe03f */
[----:B------:R-:W-:Y:S01]  /*1570*/  WARPGROUP.ARRIVE ;  /* 0x00000000000079c5 */ /* 0x000fe20000000000 */
[----:B------:R-:W-:Y:S02]  /*1580*/  ULEA UR6, UR42, UR45, 0xc ;  /* 0x0000002d2a067291 */ /* 0x000fe4000f8e603f */
[----:B------:R-:W-:Y:S01]  /*1590*/  USHF.R.U32.HI UR4, URZ, 0x4, UR4 ;  /* 0x000000043f047899 */ /* 0x000fe20008011604 */
[----:B------:R-:W-:Y:S01]  /*15a0*/  UMOV UR13, 0x40000040 ;  /* 0x40000040000d7882 */ /* 0x000fe20000000000 */
[----:B------:R-:W-:-:S02]  /*15b0*/  UMOV UR15, 0x40000040 ;  /* 0x40000040000f7882 */ /* 0x000fc40000000000 */
[----:B------:R-:W-:Y:S01]  /*15c0*/  ULOP3.LUT UR4, UR4, 0x3fff, URZ, 0xc0, !UPT ;  /* 0x00003fff04047892 */ /* 0x000fe2000f8ec03f */
[----:B------:R-:W-:Y:S01]  /*15d0*/  UMOV UR12, UR6 ;  /* 0x00000006000c7c82 */ /* 0x000fe20008000000 */
[----:B------:R-:W-:Y:S02]  /*15e0*/  UIADD3 UR5, UR6, 0x400, URZ ;  /* 0x0000040006057890 */ /* 0x000fe4000fffe03f */
[----:B------:R-:W-:Y:S02]  /*15f0*/  ULOP3.LUT UR8, UR4, 0x10000, URZ, 0xfc, !UPT ;  /* 0x0001000004087892 */ /* 0x000fe4000f8efc3f */
[----:B------:R-:W-:Y:S02]  /*1600*/  UIADD3 UR7, UR6, 0x806, URZ ;  /* 0x0000080606077890 */ /* 0x000fe4000fffe03f */
[----:B------:R-:W-:Y:S02]  /*1610*/  ULEA UR4, UR42, UR8, 0xa ;  /* 0x000000082a047291 */ /* 0x000fe4000f8e503f */
[----:B------:R-:W-:-:S02]  /*1620*/  UIADD3 UR10, UR6, 0xc06, URZ ;  /* 0x00000c06060a7890 */ /* 0x000fc4000fffe03f */
[----:B------:R-:W-:-:S03]  /*1630*/  UIADD3 UR9, UR4, 0x206, URZ ;  /* 0x0000020604097890 */ /* 0x000fc6000fffe03f */
[----:B------:R-:W-:Y:S02]  /*1640*/  UMOV UR14, UR4 ;  /* 0x00000004000e7c82 */ /* 0x000fe40008000000 */
[----:B------:R-:W-:Y:S01]  /*1650*/  HGMMA.64x64x16.F32.BF16 R56, gdesc[UR12], RZ, !UPT, gsb0 ;  /* 0x00e000000c3879f0 */ /* 0x000fe2000c0018ff */
[----:B------:R-:W-:Y:S01]  /*1660*/  UMOV UR12, UR5 ;  /* 0x00000005000c7c82 */ /* 0x000fe20008000000 */
[----:B------:R-:W-:Y:S01]  /*1670*/  UMOV UR13, 0x40000040 ;  /* 0x40000040000d7882 */ /* 0x000fe20000000000 */
[----:B------:R-:W-:Y:S01]  /*1680*/  UIADD3 UR5, UR6, 0x402, URZ ;  /* 0x0000040206057890 */ /* 0x000fe2000fffe03f */
[----:B------:R-:W-:Y:S02]  /*1690*/  WARPGROUP.DEPBAR.LE gsb0, 0x0 ;  /* 0x00008000000079c5 */ /* 0x000fe40000010000 */
[----:B------:R-:W-:-:S06]  /*16a0*/  WARPGROUP.ARRIVE ;  /* 0x00000000000079c5 */ /* 0x000fcc0000000000 */
[----:B------:R-:W-:Y:S01]  /*16b0*/  HGMMA.64x64x16.F32.BF16 R24, gdesc[UR12], RZ, !UPT, gsb0 ;  /* 0x00e000000c1879f0 */ /* 0x000fe2000c0018ff */
[----:B------:R-:W-:Y:S02]  /*16c0*/  UIADD3 UR12, UR6, 0x2, URZ ;  /* 0x00000002060c7890 */ /* 0x000fe4000fffe03f */
[----:B------:R-:W-:Y:S01]  /*16d0*/  UIADD3 UR14, UR4, 0x2, URZ ;  /* 0x00000002040e7890 */ /* 0x000fe2000fffe03f */
[----:B------:R-:W-:Y:S01]  /*16e0*/  UMOV UR13, 0x40000040 ;  /* 0x40000040000d7882 */ /* 0x000fe20000000000 */
[----:B------:R-:W-:Y:S01]  /*16f0*/  UMOV UR15, 0x40000040 ;  /* 0x40000040000f7882 */ /* 0x000fe20000000000 */
[----:B------:R-:W-:Y:S02]  /*1700*/  WARPGROUP.DEPBAR.LE gsb0, 0x0 ;  /* 0x00008000000079c5 */ /* 0x000fe40000010000 */
[----:B------:R-:W-:-:S06]  /*1710*/  WARPGROUP.ARRIVE ;  /* 0x00000000000079c5 */ /* 0x000fcc0000000000 */
[----:B------:R-:W-:Y:S01]  /*1720*/  HGMMA.64x64x16.F32.BF16 R56, gdesc[UR12], R56, gsb0 ;  /* 0x00e000000c3879f0 */ /* 0x000fe20008001838 */
[----:B------:R-:W-:Y:S01]  /*1730*/  UMOV UR12, UR5 ;  /* 0x00000005000c7c82 */ /* 0x000fe20008000000 */
[----:B------:R-:W-:Y:S01]  /*1740*/  UMOV UR13, 0x40000040 ;  /* 0x40000040000d7882 */ /* 0x000fe20000000000 */
[----:B------:R-:W-:Y:S01]  /*1750*/  UIADD3 UR5, UR6, 0x404, URZ ;  /* 0x0000040406057890 */ /* 0x000fe2000fffe03f */
[----:B------:R-:W-:Y:S02]  /*1760*/  WARPGROUP.DEPBAR.LE gsb0, 0x0 ;  /* 0x00008000000079c5 */ /* 0x000fe40000010000 */
[----:B------:R-:W-:-:S06]  /*1770*/  WARPGROUP.ARRIVE ;  /* 0x00000000000079c5 */ /* 0x000fcc0000000000 */
[----:B------:R-:W-:Y:S01]  /*1780*/  HGMMA.64x64x16.F32.BF16 R24, gdesc[UR12], R24, gsb0 ;  /* 0x00e000000c1879f0 */ /* 0x000fe20008001818 */
        /* <DEDUP_REMOVED lines=56> */
[----:B------:R-:W-:Y:S01]  /*1b10*/  UMOV UR4, UR7 ;  /* 0x0000000700047c82 */ /* 0x000fe20008000000 */
[----:B------:R-:W-:Y:S01]  /*1b20*/  UMOV UR6, UR9 ;  /* 0x0000000900067c82 */ /* 0x000fe20008000000 */
[----:B------:R-:W-:Y:S01]  /*1b30*/  UMOV UR7, 0x40000040 ;  /* 0x4000004000077882 */ /* 0x000fe20000000000 */
[----:B------:R-:W-:Y:S02]  /*1b40*/  WARPGROUP.DEPBAR.LE gsb0, 0x0 ;  /* 0x00008000000079c5 */ /* 0x000fe40000010000 */
[----:B------:R-:W-:-:S06]  /*1b50*/  WARPGROUP.ARRIVE ;  /* 0x00000000000079c5 */ /* 0x000fcc0000000000 */
[----:B------:R-:W-:Y:S01]  /*1b60*/  HGMMA.64x64x16.F32.BF16 R56, gdesc[UR12], R56, gsb0 ;  /* 0x00e000000c3879f0 */ /* 0x000fe20008001838 */
[----:B------:R-:W-:Y:S01]  /*1b70*/  UMOV UR12, UR5 ;  /* 0x00000005000c7c82 */ /* 0x000fe20008000000 */
[----:B------:R-:W-:Y:S01]  /*1b80*/  UMOV UR13, 0x40000040 ;  /* 0x40000040000d7882 */ /* 0x000fe20000000000 */
[----:B------:R-:W-:Y:S01]  /*1b90*/  UMOV UR5, 0x40000040 ;  /* 0x4000004000057882 */ /* 0x000fe20000000000 */
[----:B------:R-:W-:Y:S02]  /*1ba0*/  WARPGROUP.DEPBAR.LE gsb0, 0x0 ;  /* 0x00008000000079c5 */ /* 0x000fe40000010000 */
[----:B------:R-:W-:-:S06]  /*1bb0*/  WARPGROUP.ARRIVE ;  /* 0x00000000000079c5 */ /* 0x000fcc0000000000 */
[----:B------:R-:W-:Y:S03]  /*1bc0*/  HGMMA.64x64x16.F32.BF16 R24, gdesc[UR12], R24, gsb0 ;  /* 0x00e000000c1879f0 */ /* 0x000fe60008001818 */
[----:B------:R-:W-:Y:S02]  /*1bd0*/  WARPGROUP.DEPBAR.LE gsb0, 0x0 ;  /* 0x00008000000079c5 */ /* 0x000fe40000010000 */
[----:B------:R-:W-:-:S06]  /*1be0*/  WARPGROUP.ARRIVE ;  /* 0x00000000000079c5 */ /* 0x000fcc0000000000 */
[----:B------:R-:W-:Y:S01]  /*1bf0*/  HGMMA.64x64x16.F32.BF16 R56, gdesc[UR4], R56, gsb0 ;  /* 0x00e00000043879f0 */ /* 0x000fe20008001838 */
[----:B------:R-:W-:Y:S01]  /*1c00*/  UMOV UR4, UR10 ;  /* 0x0000000a00047c82 */ /* 0x000fe20008000000 */
[----:B------:R-:W-:Y:S01]  /*1c10*/  UMOV UR5, 0x40000040 ;  /* 0x4000004000057882 */ /* 0x000fe20000000000 */
[----:B------:R-:W-:Y:S02]  /*1c20*/  WARPGROUP.DEPBAR.LE gsb0, 0x0 ;  /* 0x00008000000079c5 */ /* 0x000fe40000010000 */
[----:B------:R-:W-:-:S06]  /*1c30*/  WARPGROUP.ARRIVE ;  /* 0x00000000000079c5 */ /* 0x000fcc0000000000 */
[----:B------:R-:W-:Y:S03]  /*1c40*/  HGMMA.64x64x16.F32.BF16 R24, gdesc[UR4], R24, gsb0 ;  /* 0x00e00000041879f0 */ /* 0x000fe60008001818 */
[----:B------:R-:W-:Y:S02]  /*1c50*/  WARPGROUP.DEPBAR.LE gsb0, 0x0 ;  /* 0x00008000000079c5 */ /* 0x000fe40000010000 */
[----:B------:R-:W-:Y:S05]  /*1c60*/  @!P2 BRA `(.L_x_18) ;  /* 0x00000008004ca947 */ /* 0x000fea0003800000 */
[----:B------:R-:W-:Y:S01]  /*1c70*/  UIADD3 UR13, UR42, 0x1, URZ ;  /* 0x000000012a0d7890 */ /* 0x000fe2000fffe03f */
[----:B01----:R-:W-:Y:S01]  /*1c80*/  IMAD.U32 R0, RZ, RZ, UR44 ;  /* 0x0000002cff007e24 */ /* 0x003fe2000f8e00ff */
[----:B------:R-:W-:Y:S02]  /*1c90*/  UMOV UR9, UR42 ;  /* 0x0000002a00097c82 */ /* 0x000fe40008000000 */
[----:B------:R-:W-:-:S04]  /*1ca0*/  UISETP.NE.AND UP0, UPT, UR13, 0x7, UPT ;  /* 0x000000070d00788c */ /* 0x000fc8000bf05270 */
[----:B------:R-:W-:Y:S02]  /*1cb0*/  USEL UR4, URZ, 0x1, UP0 ;  /* 0x000000013f047887 */ /* 0x000fe40008000000 */
[----:B------:R-:W-:Y:S02]  /*1cc0*/  USEL UR13, UR13, URZ, UP0 ;  /* 0x0000003f0d0d7287 */ /* 0x000fe40008000000 */
[----:B------:R-:W-:-:S06]  /*1cd0*/  ULOP3.LUT UR4, UR40, UR4, URZ, 0x3c, !UPT ;  /* 0x0000000428047292 */ /* 0x000fcc000f8e3c3f */
[----:B------:R-:W-:-:S07]  /*1ce0*/  IMAD.U32 R5, RZ, RZ, UR4 ;  /* 0x00000004ff057e24 */ /* 0x000fce000f8e00ff */
.L_x_25:
[----:B01----:R-:W-:Y:S05]  /*1cf0*/  @!P0 BRA `(.L_x_19) ;  /* 0x0000000000048947 */ /* 0x003fea0003800000 */
[----:B------:R-:W-:Y:S01]  /*1d00*/  BPT.TRAP 0x1 ;  /* 0x000000040000795c */ /* 0x000fe20000300000 */
.L_x_19:
[----:B------:R-:W0:Y:S01]  /*1d10*/  S2UR UR4, SR_CgaCtaId ;  /* 0x00000000000479c3 */ /* 0x000e220000008800 */
[----:B------:R-:W-:Y:S01]  /*1d20*/  UMOV UR10, 0x400 ;  /* 0x00000400000a7882 */ /* 0x000fe20000000000 */
[----:B------:R-:W-:Y:S01]  /*1d30*/  SHF.L.U32 R3, R5, 0x1f, RZ ;  /* 0x0000001f05037819 */ /* 0x000fe200000006ff */
[----:B0-----:R-:W-:-:S04]  /*1d40*/  ULEA UR10, UR4, UR10, 0x18 ;  /* 0x0000000a040a7291 */ /* 0x001fc8000f8ec03f */
[----:B------:R-:W-:-:S09]  /*1d50*/  ULEA UR4, UR13, UR10, 0x3 ;  /* 0x0000000a0d047291 */ /* 0x000fd2000f8e183f */
[----:B------:R0:W1:Y:S01]  /*1d60*/  SYNCS.PHASECHK.TRANS64.TRYWAIT P1, [UR4], R3 ;  /* 0x00000003ff0075a7 */ /* 0x0000620008020144 */
[----:B------:R-:W-:Y:S05]  /*1d70*/  @!P0 BRA `(.L_x_20) ;  /* 0x0000000000048947 */ /* 0x000fea0003800000 */
[----:B------:R-:W-:Y:S01]  /*1d80*/  BPT.TRAP 0x1 ;  /* 0x000000040000795c */ /* 0x000fe20000300000 */
.L_x_20:
[----:B-1----:R-:W-:Y:S05]  /*1d90*/  @P1 BRA `(.L_x_21) ;  /* 0x0000000000081947 */ /* 0x002fea0003800000 */
[----:B------:R-:W1:Y:S02]  /*1da0*/  SYNCS.PHASECHK.TRANS64.TRYWAIT P1, [UR4], R3 ;  /* 0x00000003ff0075a7 */ /* 0x000e640008020144 */
[----:B-1----:R-:W-:Y:S05]  /*1db0*/  @!P1 BRA `(.L_x_22) ;  /* 0x0000007400889947 */ /* 0x002fea0003800000 */
.L_x_21:
[----:B------:R-:W-:Y:S01]  /*1dc0*/  ULEA UR12, UR13, UR8, 0xa ;  /* 0x000000080d0c7291 */ /* 0x000fe2000f8e503f */
[----:B------:R-:W-:Y:S01]  /*1dd0*/  WARPGROUP.ARRIVE ;  /* 0x00000000000079c5 */ /* 0x000fe20000000000 */
[----:B------:R-:W-:Y:S01]  /*1de0*/  ULEA UR11, UR13, UR45, 0xc ;  /* 0x0000002d0d0b7291 */ /* 0x000fe2000f8e603f */
[----:B------:R-:W-:Y:S01]  /*1df0*/  UMOV UR7, 0x40000040 ;  /* 0x4000004000077882 */ /* 0x000fe20000000000 */
[----:B------:R-:W-:Y:S02]  /*1e00*/  UMOV UR5, 0x40000040 ;  /* 0x4000004000057882 */ /* 0x000fe40000000000 */
[----:B------:R-:W-:Y:S01]  /*1e10*/  UIADD3 UR14, UR11, 0x400, URZ ;  /* 0x000004000b0e7890 */ /* 0x000fe2000fffe03f */
[----:B------:R-:W-:Y:S02]  /*1e20*/  UMOV UR6, UR12 ;  /* 0x0000000c00067c82 */ /* 0x000fe40008000000 */
[----:B------:R-:W-:Y:S02]  /*1e30*/  UMOV UR4, UR11 ;  /* 0x0000000b00047c82 */ /* 0x000fe40008000000 */
[----:B------:R-:W-:Y:S01]  /*1e40*/  HGMMA.64x64x16.F32.BF16 R56, gdesc[UR4], R56, gsb0 ;  /* 0x00e00000043879f0 */ /* 0x000fe20008001838 */
[----:B------:R-:W-:Y:S01]  /*1e50*/  UMOV UR5, 0x40000040 ;  /* 0x4000004000057882 */ /* 0x000fe20000000000 */
[----:B------:R-:W-:Y:S01]  /*1e60*/  UMOV UR4, UR14 ;  /* 0x0000000e00047c82 */ /* 0x000fe20008000000 */
[----:B------:R-:W-:Y:S01]  /*1e70*/  UIADD3 UR14, UR11, 0x402, URZ ;  /* 0x000004020b0e7890 */ /* 0x000fe2000fffe03f */
[----:B------:R-:W-:-:S02]  /*1e80*/  WARPGROUP.DEPBAR.LE gsb0, 0x0 ;  /* 0x00008000000079c5 */ /* 0x000fc40000010000 */
        /* <DEDUP_REMOVED lines=76> */
[----:B------:R-:W-:Y:S02]  /*2350*/  WARPGROUP.DEPBAR.LE gsb0, 0x0 ;  /* 0x00008000000079c5 */ /* 0x000fe40000010000 */
[----:B------:R-:W-:-:S06]  /*2360*/  WARPGROUP.ARRIVE ;  /* 0x00000000000079c5 */ /* 0x000fcc0000000000 */
[----:B------:R-:W-:Y:S01]  /*2370*/  HGMMA.64x64x16.F32.BF16 R24, gdesc[UR4], R24, gsb0 ;  /* 0x00e00000041879f0 */ /* 0x000fe20008001818 */
[----:B------:R-:W-:Y:S02]  /*2380*/  UIADD3 UR6, UR12, 0x206, URZ ;  /* 0x000002060c067890 */ /* 0x000fe4000fffe03f */
[----:B------:R-:W-:Y:S01]  /*2390*/  UIADD3 UR4, UR11, 0x806, URZ ;  /* 0x000008060b047890 */ /* 0x000fe2000fffe03f */
[----:B------:R-:W-:Y:S01]  /*23a0*/  UMOV UR7, 0x40000040 ;  /* 0x4000004000077882 */ /* 0x000fe20000000000 */
[----:B------:R-:W-:Y:S01]  /*23b0*/  UMOV UR5, 0x40000040 ;  /* 0x4000004000057882 */ /* 0x000fe20000000000 */
[----:B------:R-:W-:Y:S01]  /*23c0*/  UIADD3 UR11, UR11, 0xc06, URZ ;  /* 0x00000c060b0b7890 */ /* 0x000fe2000fffe03f */
        /* <DEDUP_REMOVED lines=10> */
[----:B------:R-:W-:Y:S01]  /*2470*/  BPT.TRAP 0x1 ;  /* 0x000000040000795c */ /* 0x000fe20000300000 */
.L_x_23:
[----:B------:R-:W-:Y:S01]  /*2480*/  ULEA UR10, UR9, UR10, 0x3 ;  /* 0x0000000a090a7291 */ /* 0x000fe2000f8e183f */
[----:B------:R-:W-:-:S03]  /*2490*/  ISETP.GT.U32.AND P1, PT, R18, 0x1, PT ;  /* 0x000000011200780c */ /* 0x000fc60003f24070 */
[----:B------:R-:W-:-:S04]  /*24a0*/  UIADD3 UR10, UR10, 0x38, URZ ;  /* 0x000000380a0a7890 */ /* 0x000fc8000fffe03f */
[----:B------:R-:W-:-:S09]  /*24b0*/  UPRMT UR10, URZ, 0x654, UR10 ;  /* 0x000006543f0a7896 */ /* 0x000fd2000800000a */
[----:B------:R-:W-:Y:S01]  /*24c0*/  SYNCS.ARRIVE.TRANS64.RED.A1T0 RZ, [UR10], RZ ;  /* 0x000000ffffff79a7 */ /* 0x000fe2000810040a */
[----:B------:R-:W-:Y:S05]  /*24d0*/  @P1 BRA `(.L_x_24) ;  /* 0x0000000000041947 */ /* 0x000fea0003800000 */
[----:B------:R-:W-:Y:S01]  /*24e0*/  BPT.TRAP 0x1 ;  /* 0x000000040000795c */ /* 0x000fe20000300000 */
.L_x_24:
[----:B------:R-:W-:Y:S01]  /*24f0*/  UIADD3 UR13, UR13, 0x1, URZ ;  /* 0x000000010d0d7890 */ /* 0x000fe2000fffe03f */
[C---:B------:R-:W-:Y:S01]  /*2500*/  ISETP.GT.AND P1, PT, R0.reuse, 0x1, PT ;  /* 0x000000010000780c */ /* 0x040fe20003f24270 */
[----:B------:R-:W-:Y:S01]  /*2510*/  UIADD3 UR9, UR9, 0x1, URZ ;  /* 0x0000000109097890 */ /* 0x000fe2000fffe03f */
[----:B------:R-:W-:Y:S01]  /*2520*/  VIADD R0, R0, 0xffffffff ;  /* 0xffffffff00007836 */ /* 0x000fe20000000000 */
[----:B------:R-:W-:Y:S02]  /*2530*/  UISETP.NE.AND UP0, UPT, UR13, 0x7, UPT ;  /* 0x000000070d00788c */ /* 0x000fe4000bf05270 */
[----:B------:R-:W-:Y:S02]  /*2540*/  UISETP.NE.AND UP1, UPT, UR9, 0x7, UPT ;  /* 0x000000070900788c */ /* 0x000fe4000bf25270 */
[----:B------:R-:W-:Y:S02]  /*2550*/  USEL UR4, URZ, 0x1, UP0 ;  /* 0x000000013f047887 */ /* 0x000fe40008000000 */
[----:B------:R-:W-:-:S02]  /*2560*/  USEL UR13, UR13, URZ, UP0 ;  /* 0x0000003f0d0d7287 */ /* 0x000fc40008000000 */
[----:B------:R-:W-:Y:S02]  /*2570*/  USEL UR9, UR9, URZ, UP1 ;  /* 0x0000003f09097287 */ /* 0x000fe40008800000 */
[----:B------:R-:W-:Y:S01]  /*2580*/  LOP3.LUT R5, R5, UR4, RZ, 0x3c, !PT ;  /* 0x0000000405057c12 */ /* 0x000fe2000f8e3cff */
[----:B------:R-:W-:Y:S09]  /*2590*/  @P1 BRA `(.L_x_25) ;  /* 0xfffffff400d41947 */ /* 0x000ff2000383ffff */
.L_x_18:
[----:B01----:R-:W0:Y:S02]  /*25a0*/  LDC R0, c[0x0][0x28c] ;  /* 0x0000a300ff007b82 */ /* 0x003e240000000800 */
[----:B0-----:R-:W-:-:S13]  /*25b0*/  ISETP.GE.AND P1, PT, R0, 0x1, PT ;  /* 0x000000010000780c */ /* 0x001fda0003f26270 */
[----:B------:R-:W-:Y:S05]  /*25c0*/  @!P1 BRA `(.L_x_26) ;  /* 0x0000000000489947 */ /* 0x000fea0003800000 */
[----:B------:R-:W-:Y:S05]  /*25d0*/  @!P0 BRA `(.L_x_27) ;  /* 0x0000000000048947 */ /* 0x000fea0003800000 */
[----:B------:R-:W-:Y:S01]  /*25e0*/  BPT.TRAP 0x1 ;  /* 0x000000040000795c */ /* 0x000fe20000300000 */
.L_x_27:
[----:B------:R-:W0:Y:S01]  /*25f0*/  S2UR UR7, SR_CgaCtaId ;  /* 0x00000000000779c3 */ /* 0x000e220000008800 */
[----:B------:R-:W-:Y:S01]  /*2600*/  UIADD3 UR6, UR44, UR42, URZ ;  /* 0x0000002a2c067290 */ /* 0x000fe2000fffe03f */
[----:B------:R-:W-:-:S03]  /*2610*/  ISETP.GT.U32.AND P0, PT, R18, 0x1, PT ;  /* 0x000000011200780c */ /* 0x000fc60003f04070 */
[----:B------:R-:W-:-:S04]  /*2620*/  UIMAD.WIDE.U32 UR4, UR6, 0x24924925, URZ ;  /* 0x24924925060478a5 */ /* 0x000fc8000f8e003f */
[----:B------:R-:W-:-:S04]  /*2630*/  UIADD3 UR4, UR6, -UR5, URZ ;  /* 0x8000000506047290 */ /* 0x000fc8000fffe03f */
[----:B------:R-:W-:-:S03]  /*2640*/  ULEA.HI UR4, UR4, UR5, URZ, 0x1f ;  /* 0x0000000504047291 */ /* 0x000fc6000f8ff83f */
[----:B------:R-:W-:Y:S01]  /*2650*/  UMOV UR5, 0x400 ;  /* 0x0000040000057882 */ /* 0x000fe20000000000 */
[----:B------:R-:W-:-:S04]  /*2660*/  USHF.R.U32.HI UR4, URZ, 0x2, UR4 ;  /* 0x000000023f047899 */ /* 0x000fc80008011604 */
[----:B------:R-:W-:Y:S02]  /*2670*/  UIMAD UR4, UR4, -0x7, UR6 ;  /* 0xfffffff9040478a4 */ /* 0x000fe4000f8e0206 */
[----:B0-----:R-:W-:-:S04]  /*2680*/  ULEA UR5, UR7, UR5, 0x18 ;  /* 0x0000000507057291 */ /* 0x001fc8000f8ec03f */
[----:B------:R-:W-:-:S04]  /*2690*/  ULEA UR4, UR4, UR5, 0x3 ;  /* 0x0000000504047291 */ /* 0x000fc8000f8e183f */
[----:B------:R-:W-:-:S04]  /*26a0*/  UIADD3 UR4, UR4, 0x38, URZ ;  /* 0x0000003804047890 */ /* 0x000fc8000fffe03f */
[----:B------:R-:W-:-:S09]  /*26b0*/  UPRMT UR4, URZ, 0x654, UR4 ;  /* 0x000006543f047896 */ /* 0x000fd20008000004 */
[----:B------:R-:W-:Y:S01]  /*26c0*/  SYNCS.ARRIVE.TRANS64.RED.A1T0 RZ, [UR4], RZ ;  /* 0x000000ffffff79a7 */ /* 0x000fe20008100404 */
[----:B------:R-:W-:Y:S05]  /*26d0*/  @P0 BRA `(.L_x_26) ;  /* 0x0000000000040947 */ /* 0x000fea0003800000 */
[----:B------:R-:W-:Y:S01]  /*26e0*/  BPT.TRAP 0x1 ;  /* 0x000000040000795c */ /* 0x000fe20000300000 */
.L_x_26:
[----:B------:R-:W-:Y:S01]  /*26f0*/  UISETP.GE.U32.AND UP1, UPT, UR43, 0x7, UPT ;  /* 0x000000072b00788c */ /* 0x000fe2000bf26070 */
[----:B------:R-:W-:Y:S01]  /*2700*/  IMAD.SHL.U32 R101, R101, 0x40, RZ ;  /* 0x0000004065657824 */ /* 0x000fe200078e00ff */
[----:B------:R-:W-:Y:S01]  /*2710*/  UIADD3 UR42, UR43, UR42, URZ ;  /* 0x0000002a2b2a7290 */ /* 0x000fe2000fffe03f */
[----:B------:R-:W-:Y:S01]  /*2720*/  SHF.R.S32.HI R11, RZ, 0x1f, R19 ;  /* 0x0000001fff0b7819 */ /* 0x000fe20000011413 */
[----:B------:R-:W-:Y:S01]  /*2730*/  ULDC UR10, c[0x0][0x288] ;  /* 0x0000a200000a7ab9 */ /* 0x000fe20000000800 */
[----:B------:R-:W-:Y:S01]  /*2740*/  IMAD.SHL.U32 R3, R109, 0x100, RZ ;  /* 0x000001006d037824 */ /* 0x000fe200078e00ff */
[C---:B------:R-:W-:Y:S01]  /*2750*/  LOP3.LUT R8, R101.reuse, 0x6, R96, 0xf8, !PT ;  /* 0x0000000665087812 */ /* 0x040fe200078ef860 */
[----:B------:R-:W-:Y:S01]  /*2760*/  UISETP.GT.U32.AND UP0, UPT, UR42, 0x6, UPT ;  /* 0x000000062a00788c */ /* 0x000fe2000bf04070 */
[----:B------:R-:W-:Y:S01]  /*2770*/  ISETP.GE.AND P0, PT, R101, UR10, PT ;  /* 0x0000000a65007c0c */ /* 0x000fe2000bf06270 */
[----:B------:R-:W-:Y:S01]  /*2780*/  ULDC.64 UR6, c[0x0][0x5d0] ;  /* 0x0001740000067ab9 */ /* 0x000fe20000000a00 */
[----:B------:R-:W-:Y:S01]  /*2790*/  ULDC UR11, c[0x0][0x284] ;  /* 0x0000a100000b7ab9 */ /* 0x000fe20000000800 */
[----:B------:R-:W-:Y:S01]  /*27a0*/  @UP1 UIMAD.WIDE.U32 UR4, UR42, 0x24924925, URZ ;  /* 0x249249252a0418a5 */ /* 0x000fe2000f8e003f */
[----:B------:R-:W-:Y:S01]  /*27b0*/  SHF.R.S32.HI R9, RZ, 0x1f, R8 ;  /* 0x0000001fff097819 */ /* 0x000fe20000011408 */
[----:B------:R-:W-:Y:S01]  /*27c0*/  IMAD R0, R11, UR6, RZ ;  /* 0x000000060b007c24 */ /* 0x000fe2000f8e02ff */
[----:B------:R-:W-:Y:S01]  /*27d0*/  UISETP.LT.U32.AND UP0, UPT, UR43, 0x7, UP0 ;  /* 0x000000072b00788c */ /* 0x000fe20008701070 */
[----:B------:R-:W-:Y:S01]  /*27e0*/  ISETP.GE.OR P0, PT, R3, UR11, P0 ;  /* 0x0000000b03007c0c */ /* 0x000fe20008706670 */
[----:B------:R-:W-:Y:S01]  /*27f0*/  @UP1 UIADD3 UR4, UR42, -UR5, URZ ;  /* 0x800000052a041290 */ /* 0x000fe2000fffe03f */
[C---:B------:R-:W-:Y:S01]  /*2800*/  IMAD R7, R19.reuse, UR7, R0 ;  /* 0x0000000713077c24 */ /* 0x040fe2000f8e0200 */
[----:B------:R-:W-:Y:S01]  /*2810*/  ULDC.64 UR8, c[0x0][0x5c8] ;  /* 0x0001720000087ab9 */ /* 0x000fe20000000a00 */
[----:B------:R-:W-:Y:S01]  /*2820*/  IMAD.WIDE.U32 R4, R19, UR6, R8 ;  /* 0x0000000613047c25 */ /* 0x000fe2000f8e0008 */
[----:B------:R-:W-:-:S02]  /*2830*/  USEL UR6, URZ, 0x1, !UP0 ;  /* 0x000000013f067887 */ /* 0x000fc4000c000000 */
[----:B------:R-:W-:Y:S01]  /*2840*/  @UP1 ULEA.HI UR4, UR4, UR5, URZ, 0x1f ;  /* 0x0000000504041291 */ /* 0x000fe2000f8ff83f */
[----:B------:R-:W-:Y:S01]  /*2850*/  IMAD.WIDE R108, R109, 0x100, R22 ;  /* 0x000001006d6c7825 */ /* 0x000fe200078e0216 */
[----:B------:R-:W-:Y:S02]  /*2860*/  ULOP3.LUT UR40, UR40, UR6, URZ, 0x3c, !UPT ;  /* 0x0000000628287292 */ /* 0x000fe4000f8e3c3f */
[----:B------:R-:W-:Y:S01]  /*2870*/  @UP1 USHF.R.U32.HI UR4, URZ, 0x2, UR4 ;  /* 0x000000023f041899 */ /* 0x000fe20008011604 */
[----:B------:R-:W-:Y:S02]  /*2880*/  IMAD.IADD R5, R5, 0x1, R7 ;  /* 0x0000000105057824 */ /* 0x000fe400078e0207 */
[----:B------:R-:W-:Y:S01]  /*2890*/  IMAD R7, R109, UR8, RZ ;  /* 0x000000086d077c24 */ /* 0x000fe2000f8e02ff */
[----:B------:R-:W-:Y:S01]  /*28a0*/  @UP1 ULOP3.LUT UR40, UR40, 0x1, UR4, 0x78, !UPT ;  /* 0x0000000128281892 */ /* 0x000fe2000f8e7804 */
[----:B------:R-:W-:-:S04]  /*28b0*/  IMAD.WIDE.U32 R112, R108, UR8, R4 ;  /* 0x000000086c707c25 */ /* 0x000fc8000f8e0004 */
[----:B------:R-:W-:Y:S02]  /*28c0*/  IMAD R7, R108, UR9, R7 ;  /* 0x000000096c077c24 */ /* 0x000fe4000f8e0207 */
[----:B------:R-:W-:Y:S01]  /*28d0*/  IMAD.MOV.U32 R0, RZ, RZ, -0x1 ;  /* 0xffffffffff007424 */ /* 0x000fe200078e00ff */
[----:B------:R-:W-:Y:S06]  /*28e0*/  @P0 BRA `(.L_x_28) ;  /* 0x0000004c00000947 */ /* 0x000fec0003800000 */
[----:B-----5:R-:W-:Y:S01]  /*28f0*/  FSETP.NEU.AND P1, PT, R89, RZ, PT ;  /* 0x000000ff5900720b */ /* 0x020fe20003f2d000 */
[----:B------:R-:W-:Y:S01]  /*2900*/  IMAD.IADD R4, R90, 0x1, -R101 ;  /* 0x000000015a047824 */ /* 0x000fe200078e0a65 */
[----:B------:R-:W-:Y:S01]  /*2910*/  BSSY B0, `(.L_x_28) ;  /* 0x00004bd000007945 */ /* 0x000fe20003800000 */
[----:B------:R-:W-:Y:S02]  /*2920*/  IMAD.IADD R3, R100, 0x1, -R3 ;  /* 0x0000000164037824 */ /* 0x000fe400078e0a03 */
[----:B------:R-:W-:Y:S01]  /*2930*/  IMAD.IADD R105, R113, 0x1, R7 ;  /* 0x0000000171697824 */ /* 0x000fe200078e0207 */
[----:B------:R-:W-:-:S04]  /*2940*/  ISETP.GT.AND P6, PT, R4, RZ, PT ;  /* 0x000000ff0400720c */ /* 0x000fc80003fc4270 */
[----:B------:R-:W-:-:S03]  /*2950*/  ISETP.GT.AND P0, PT, R3, RZ, P6 ;  /* 0x000000ff0300720c */ /* 0x000fc60003704270 */
[----:B------:R-:W-:Y:S10]  /*2960*/  @!P1 BRA `(.L_x_29) ;  /* 0x0000003400709947 */ /* 0x000ff40003800000 */
[----:B------:R-:W0:Y:S01]  /*2970*/  LDC.64 R14, c[0x0][0x5b8] ;  /* 0x00016e00ff0e7b82 */ /* 0x000e220000000a00 */
[----:B------:R-:W-:-:S07]  /*2980*/  ULDC.64 UR4, c[0x0][0x5c0] ;  /* 0x0001700000047ab9 */ /* 0x000fce0000000a00 */
[----:B------:R-:W1:Y:S08]  /*2990*/  LDC.64 R106, c[0x0][0x5b0] ;  /* 0x00016c00ff6a7b82 */ /* 0x000e700000000a00 */
[----:B------:R-:W2:Y:S01]  /*29a0*/  LDC.64 R12, c[0x0][0x5a8] ;  /* 0x00016a00ff0c7b82 */ /* 0x000ea20000000a00 */
[-C--:B0-----:R-:W-:Y:S02]  /*29b0*/  IMAD R6, R11, R14.reuse, RZ ;  /* 0x0000000e0b067224 */ /* 0x081fe400078e02ff */
[----:B------:R-:W-:-:S04]  /*29c0*/  IMAD.WIDE.U32 R20, R19, R14, R8 ;  /* 0x0000000e13147225 */ /* 0x000fc800078e0008 */
[----:B------:R-:W-:Y:S02]  /*29d0*/  IMAD R101, R19, R15, R6 ;  /* 0x0000000f13657224 */ /* 0x000fe400078e0206 */
[-C--:B-1----:R-:W-:Y:S02]  /*29e0*/  IMAD R5, R109, R106.reuse, RZ ;  /* 0x0000006a6d057224 */ /* 0x082fe400078e02ff */
[----:B------:R-:W-:Y:S02]  /*29f0*/  IMAD.IADD R103, R21, 0x1, R101 ;  /* 0x0000000115677824 */ /* 0x000fe400078e0265 */
[----:B------:R-:W-:Y:S02]  /*2a00*/  IMAD.MOV.U32 R102, RZ, RZ, R20 ;  /* 0x000000ffff667224 */ /* 0x000fe400078e0014 */
[C---:B------:R-:W-:Y:S02]  /*2a10*/  IMAD R119, R108.reuse, R107, R5 ;  /* 0x0000006b6c777224 */ /* 0x040fe400078e0205 */
[----:B------:R-:W-:-:S04]  /*2a20*/  IMAD.WIDE.U32 R6, R108, R106, R102 ;  /* 0x0000006a6c067225 */ /* 0x000fc800078e0066 */
[----:B------:R-:W-:Y:S01]  /*2a30*/  IMAD.IADD R5, R7, 0x1, R119 ;  /* 0x0000000107057824 */ /* 0x000fe200078e0277 */
[----:B--2---:R-:W-:-:S04]  /*2a40*/  LEA R10, P1, R6, R12, 0x1 ;  /* 0x0000000c060a7211 */ /* 0x004fc800078208ff */
[----:B------:R-:W-:-:S05]  /*2a50*/  LEA.HI.X R11, R6, R13, R5, 0x1, P1 ;  /* 0x0000000d060b7211 */ /* 0x000fca00008f0c05 */
[----:B------:R-:W2:Y:S01]  /*2a60*/  @P0 LDG.E.LTC128B.U16 R5, desc[UR36][R10.64] ;  /* 0x000000240a050981 */ /* 0x000ea2000c1e1520 */
[----:B------:R-:W-:Y:S01]  /*2a70*/  ISETP.GT.AND P4, PT, R4, 0x1, PT ;  /* 0x000000010400780c */ /* 0x000fe20003f84270 */
[----:B------:R-:W-:Y:S01]  /*2a80*/  IMAD.WIDE.U32 R6, R108, R106, R8 ;  /* 0x0000006a6c067225 */ /* 0x000fe200078e0008 */
[----:B------:R-:W-:Y:S01]  /*2a90*/  BSSY B1, `(.L_x_30) ;  /* 0x0000013000017945 */ /* 0x000fe20003800000 */
[----:B------:R-:W-:Y:S02]  /*2aa0*/  SHF.L.U64.HI R113, R106, 0x3, R107 ;  /* 0x000000036a717819 */ /* 0x000fe4000001026b */
[----:B------:R-:W-:Y:S01]  /*2ab0*/  IMAD.IADD R7, R119, 0x1, R7 ;  /* 0x0000000177077824 */ /* 0x000fe200078e0207 */
[----:B------:R-:W-:Y:S01]  /*2ac0*/  P2R R117, PR, RZ, 0x10 ;  /* 0x00000010ff757803 */ /* 0x000fe20000000000 */
[----:B------:R-:W-:-:S04]  /*2ad0*/  IMAD.WIDE.U32 R110, R19, R14, R6 ;  /* 0x0000000e136e7225 */ /* 0x000fc800078e0006 */
[----:B------:R-:W-:Y:S01]  /*2ae0*/  IMAD.IADD R7, R101, 0x1, R111 ;  /* 0x0000000165077824 */ /* 0x000fe200078e026f */
[----:B------:R-:W-:-:S04]  /*2af0*/  LEA R6, P2, R110, R12, 0x1 ;  /* 0x0000000c6e067211 */ /* 0x000fc800078408ff */
[----:B------:R-:W-:Y:S01]  /*2b00*/  LEA.HI.X R7, R110, R13, R7, 0x1, P2 ;  /* 0x0000000d6e077211 */ /* 0x000fe200010f0c07 */
[----:B--2---:R-:W-:-:S04]  /*2b10*/  IMAD.U32 R104, R5, 0x10000, RZ ;  /* 0x0001000005687824 */ /* 0x004fc800078e00ff */
[----:B------:R-:W-:Y:S01]  /*2b20*/  FMUL R15, R104, R89 ;  /* 0x00000059680f7220 */ /* 0x000fe20000400000 */
[----:B------:R-:W-:-:S03]  /*2b30*/  LEA R104, P1, R112, UR4, 0x1 ;  /* 0x0000000470687c11 */ /* 0x000fc6000f8208ff */
[----:B------:R-:W-:Y:S01]  /*2b40*/  FFMA R15, R56, R88, R15 ;  /* 0x00000058380f7223 */ /* 0x000fe2000000000f */
[----:B------:R-:W-:Y:S01]  /*2b50*/  LEA.HI.X R105, R112, UR5, R105, 0x1, P1 ;  /* 0x0000000570697c11 */ /* 0x000fe200088f0c69 */
[----:B------:R-:W-:Y:S01]  /*2b60*/  IMAD.SHL.U32 R112, R106, 0x8, RZ ;  /* 0x000000086a707824 */ /* 0x000fe200078e00ff */
[----:B------:R-:W-:Y:S02]  /*2b70*/  ISETP.GT.AND P1, PT, R3, RZ, P4 ;  /* 0x000000ff0300720c */ /* 0x000fe40002724270 */
[----:B------:R-:W-:-:S05]  /*2b80*/  F2FP.BF16.F32.PACK_AB R15, RZ, R15 ;  /* 0x0000000fff0f723e */ /* 0x000fca00000010ff */
[----:B------:R0:W-:Y:S06]  /*2b90*/  @P0 STG.E.U16 desc[UR36][R104.64], R15 ;  /* 0x0000000f68000986 */ /* 0x0001ec000c101524 */
[----:B------:R-:W-:Y:S05]  /*2ba0*/  @!P1 BRA `(.L_x_31) ;  /* 0x0000000000049947 */ /* 0x000fea0003800000 */
[----:B------:R1:W5:Y:S02]  /*2bb0*/  LDG.E.LTC128B.U16 R5, desc[UR36][R6.64+0x2] ;  /* 0x0000022406057981 */ /* 0x000364000c1e1520 */
.L_x_31:
[----:B------:R-:W-:Y:S05]  /*2bc0*/  BSYNC B1 ;  /* 0x0000000000017941 */ /* 0x000fea0003800000 */
.L_x_30:
[----:B-----5:R-:W-:Y:S01]  /*2bd0*/  IMAD.U32 R10, R5, 0x10000, RZ ;  /* 0x00010000050a7824 */ /* 0x020fe200078e00ff */
[----:B------:R-:W-:Y:S01]  /*2be0*/  ISETP.GT.AND P0, PT, R3, 0x8, P6 ;  /* 0x000000080300780c */ /* 0x000fe20003704270 */
[----:B------:R-:W-:Y:S01]  /*2bf0*/  IMAD.WIDE.U32 R114, R108, R106, R112 ;  /* 0x0000006a6c727225 */ /* 0x000fe200078e0070 */
[----:B0-----:R-:W-:-:S03]  /*2c00*/  PRMT R15, R5, 0x7610, R15 ;  /* 0x00007610050f7816 */ /* 0x001fc6000000000f */
[----:B------:R-:W-:Y:S01]  /*2c10*/  FMUL R10, R10, R89 ;  /* 0x000000590a0a7220 */ /* 0x000fe20000400000 */
[----:B------:R-:W-:Y:S01]  /*2c20*/  IMAD.IADD R119, R119, 0x1, R115 ;  /* 0x0000000177777824 */ /* 0x000fe200078e0273 */
[----:B------:R-:W-:Y:S02]  /*2c30*/  IADD3 R11, P2, R20, R114, RZ ;  /* 0x00000072140b7210 */ /* 0x000fe40007f5e0ff */
[----:B------:R-:W-:-:S03]  /*2c40*/  FFMA R57, R57, R88, R10 ;  /* 0x0000005839397223 */ /* 0x000fc6000000000a */
[----:B------:R-:W-:Y:S01]  /*2c50*/  IMAD.X R56, R119, 0x1, R103, P2 ;  /* 0x0000000177387824 */ /* 0x000fe200010e0667 */
[C---:B------:R-:W-:Y:S02]  /*2c60*/  LEA R10, P2, R11.reuse, R12, 0x1 ;  /* 0x0000000c0b0a7211 */ /* 0x040fe400078408ff */
[----:B------:R-:W-:Y:S02]  /*2c70*/  F2FP.BF16.F32.PACK_AB R57, RZ, R57 ;  /* 0x00000039ff39723e */ /* 0x000fe400000010ff */
[----:B------:R-:W-:Y:S01]  /*2c80*/  LEA.HI.X R11, R11, R13, R56, 0x1, P2 ;  /* 0x0000000d0b0b7211 */ /* 0x000fe200010f0c38 */
[----:B------:R-:W-:Y:S01]  /*2c90*/  @P1 IMAD.MOV.U32 R56, RZ, RZ, R104 ;  /* 0x000000ffff381224 */ /* 0x000fe200078e0068 */
[----:B------:R-:W-:Y:S01]  /*2ca0*/  PRMT R111, R57, 0x7610, R111 ;  /* 0x00007610396f7816 */ /* 0x000fe2000000006f */
[----:B------:R-:W-:-:S05]  /*2cb0*/  @P1 IMAD.MOV.U32 R57, RZ, RZ, R105 ;  /* 0x000000ffff391224 */ /* 0x000fca00078e0069 */
[----:B------:R0:W-:Y:S04]  /*2cc0*/  @P1 STG.E.U16 desc[UR36][R56.64+0x2], R111 ;  /* 0x0000026f38001986 */ /* 0x0001e8000c101524 */
[----:B------:R-:W2:Y:S01]  /*2cd0*/  @P0 LDG.E.LTC128B.U16 R15, desc[UR36][R10.64] ;  /* 0x000000240a0f0981 */ /* 0x000ea2000c1e1520 */
[----:B------:R-:W-:Y:S01]  /*2ce0*/  IADD3 R114, P1, R8, R114, RZ ;  /* 0x0000007208727210 */ /* 0x000fe20007f3e0ff */
[----:B------:R-:W-:Y:S01]  /*2cf0*/  BSSY B1, `(.L_x_32) ;  /* 0x0000012000017945 */ /* 0x000fe20003800000 */
[----:B------:R-:W-:-:S03]  /*2d00*/  SHF.L.U64.HI R121, R94, 0x1, R93 ;  /* 0x000000015e797819 */ /* 0x000fc6000001025d */
[----:B------:R-:W-:Y:S01]  /*2d10*/  IMAD.X R115, R9, 0x1, R119, P1 ;  /* 0x0000000109737824 */ /* 0x000fe200008e0677 */
[----:B------:R-:W-:Y:S01]  /*2d20*/  ISETP.GT.AND P1, PT, R3, 0x8, P4 ;  /* 0x000000080300780c */ /* 0x000fe20002724270 */
[----:B------:R-:W-:Y:S02]  /*2d30*/  IMAD.SHL.U32 R119, R94, 0x2, RZ ;  /* 0x000000025e777824 */ /* 0x000fe400078e00ff */
[----:B------:R-:W-:-:S04]  /*2d40*/  IMAD.WIDE.U32 R114, R19, R14, R114 ;  /* 0x0000000e13727225 */ /* 0x000fc800078e0072 */
[----:B0-----:R-:W-:Y:S01]  /*2d50*/  IMAD.IADD R57, R101, 0x1, R115 ;  /* 0x0000000165397824 */ /* 0x001fe200078e0273 */
[----:B------:R-:W-:-:S04]  /*2d60*/  LEA R56, P3, R114, R12, 0x1 ;  /* 0x0000000c72387211 */ /* 0x000fc800078608ff */
[----:B------:R-:W-:Y:S01]  /*2d70*/  LEA.HI.X R57, R114, R13, R57, 0x1, P3 ;  /* 0x0000000d72397211 */ /* 0x000fe200018f0c39 */
[----:B--2---:R-:W-:-:S04]  /*2d80*/  IMAD.U32 R110, R15, 0x10000, RZ ;  /* 0x000100000f6e7824 */ /* 0x004fc800078e00ff */
[----:B------:R-:W-:Y:S01]  /*2d90*/  FMUL R5, R110, R89 ;  /* 0x000000596e057220 */ /* 0x000fe20000400000 */
[----:B------:R-:W-:-:S03]  /*2da0*/  IADD3 R110, P2, R119, R104, RZ ;  /* 0x00000068776e7210 */ /* 0x000fc60007f5e0ff */
[----:B------:R-:W-:Y:S02]  /*2db0*/  FFMA R5, R58, R88, R5 ;  /* 0x000000583a057223 */ /* 0x000fe40000000005 */
[----:B------:R-:W-:-:S03]  /*2dc0*/  IMAD.X R111, R121, 0x1, R105, P2 ;  /* 0x00000001796f7824 */ /* 0x000fc600010e0669 */
[----:B------:R-:W-:-:S05]  /*2dd0*/  F2FP.BF16.F32.PACK_AB R5, RZ, R5 ;  /* 0x00000005ff05723e */ /* 0x000fca00000010ff */
[----:B------:R0:W-:Y:S01]  /*2de0*/  @P0 STG.E.U16 desc[UR36][R110.64], R5 ;  /* 0x000000056e000986 */ /* 0x0001e2000c101524 */
[----:B------:R-:W-:Y:S05]  /*2df0*/  @!P1 BRA `(.L_x_33) ;  /* 0x0000000000049947 */ /* 0x000fea0003800000 */
[----:B------:R2:W5:Y:S02]  /*2e00*/  LDG.E.LTC128B.U16 R15, desc[UR36][R56.64+0x2] ;  /* 0x00000224380f7981 */ /* 0x000564000c1e1520 */
.L_x_33:
[----:B------:R-:W-:Y:S05]  /*2e10*/  BSYNC B1 ;  /* 0x0000000000017941 */ /* 0x000fea0003800000 */
.L_x_32:
[----:B-----5:R-:W-:Y:S01]  /*2e20*/  IMAD.U32 R10, R15, 0x10000, RZ ;  /* 0x000100000f0a7824 */ /* 0x020fe200078e00ff */
[----:B------:R-:W-:Y:S01]  /*2e30*/  ISETP.GT.AND P4, PT, R4, 0x8, PT ;  /* 0x000000080400780c */ /* 0x000fe20003f84270 */
[----:B------:R-:W-:Y:S01]  /*2e40*/  IMAD.MOV.U32 R58, RZ, RZ, R110 ;  /* 0x000000ffff3a7224 */ /* 0x000fe200078e006e */
[----:B------:R-:W-:Y:S01]  /*2e50*/  BSSY B1, `(.L_x_34) ;  /* 0x000000b000017945 */ /* 0x000fe20003800000 */
[----:B------:R-:W-:Y:S01]  /*2e60*/  FMUL R10, R10, R89 ;  /* 0x000000590a0a7220 */ /* 0x000fe20000400000 */
[----:B------:R-:W-:Y:S02]  /*2e70*/  ISETP.GT.AND P0, PT, R3, RZ, P4 ;  /* 0x000000ff0300720c */ /* 0x000fe40002704270 */
[----:B------:R-:W-:Y:S01]  /*2e80*/  P2R R115, PR, RZ, 0x10 ;  /* 0x00000010ff737803 */ /* 0x000fe20000000000 */
[----:B------:R-:W-:Y:S01]  /*2e90*/  FFMA R10, R59, R88, R10 ;  /* 0x000000583b0a7223 */ /* 0x000fe2000000000a */
[----:B------:R-:W-:Y:S01]  /*2ea0*/  IMAD.MOV.U32 R59, RZ, RZ, R111 ;  /* 0x000000ffff3b7224 */ /* 0x000fe200078e006f */
[----:B------:R-:W-:-:S03]  /*2eb0*/  PRMT R114, R15, 0x7610, R114 ;  /* 0x000076100f727816 */ /* 0x000fc60000000072 */
[----:B------:R-:W-:-:S05]  /*2ec0*/  F2FP.BF16.F32.PACK_AB R10, RZ, R10 ;  /* 0x0000000aff0a723e */ /* 0x000fca00000010ff */
[----:B------:R3:W-:Y:S01]  /*2ed0*/  @P1 STG.E.U16 desc[UR36][R58.64+0x2], R10 ;  /* 0x0000020a3a001986 */ /* 0x0007e2000c101524 */
[----:B------:R-:W-:Y:S05]  /*2ee0*/  @!P0 BRA `(.L_x_35) ;  /* 0x0000000000048947 */ /* 0x000fea0003800000 */
[----:B------:R4:W5:Y:S02]  /*2ef0*/  LDG.E.LTC128B.U16 R114, desc[UR36][R6.64+0x10] ;  /* 0x0000102406727981 */ /* 0x000964000c1e1520 */
.L_x_35:
[----:B------:R-:W-:Y:S05]  /*2f00*/  BSYNC B1 ;  /* 0x0000000000017941 */ /* 0x000fea0003800000 */
.L_x_34:
[----:B---3-5:R-:W-:Y:S01]  /*2f10*/  IMAD.U32 R10, R114, 0x10000, RZ ;  /* 0x00010000720a7824 */ /* 0x028fe200078e00ff */
[C---:B0-----:R-:W-:Y:S01]  /*2f20*/  SHF.L.U64.HI R5, R95.reuse, 0x1, R92 ;  /* 0x000000015f057819 */ /* 0x041fe2000001025c */
[----:B------:R-:W-:Y:S01]  /*2f30*/  IMAD.SHL.U32 R15, R95, 0x2, RZ ;  /* 0x000000025f0f7824 */ /* 0x000fe200078e00ff */
[----:B------:R-:W-:Y:S01]  /*2f40*/  ISETP.GT.AND P3, PT, R4, 0x9, PT ;  /* 0x000000090400780c */ /* 0x000fe20003f64270 */
[----:B------:R-:W-:Y:S01]  /*2f50*/  FMUL R11, R10, R89 ;  /* 0x000000590a0b7220 */ /* 0x000fe20000400000 */
[----:B------:R-:W-:Y:S02]  /*2f60*/  BSSY B1, `(.L_x_36) ;  /* 0x000000a000017945 */ /* 0x000fe40003800000 */
[----:B------:R-:W-:Y:S01]  /*2f70*/  IADD3 R10, P1, P2, R15, R104, R119 ;  /* 0x000000680f0a7210 */ /* 0x000fe20007a3e077 */
[----:B------:R-:W-:Y:S01]  /*2f80*/  FFMA R60, R60, R88, R11 ;  /* 0x000000583c3c7223 */ /* 0x000fe2000000000b */
[----:B------:R-:W-:Y:S02]  /*2f90*/  P2R R118, PR, RZ, 0x8 ;  /* 0x00000008ff767803 */ /* 0x000fe40000000000 */
[----:B------:R-:W-:-:S02]  /*2fa0*/  IADD3.X R11, R5, R105, R121, P1, P2 ;  /* 0x00000069050b7210 */ /* 0x000fc40000fe4479 */
[----:B------:R-:W-:Y:S02]  /*2fb0*/  F2FP.BF16.F32.PACK_AB R60, RZ, R60 ;  /* 0x0000003cff3c723e */ /* 0x000fe400000010ff */
[----:B------:R-:W-:-:S03]  /*2fc0*/  ISETP.GT.AND P1, PT, R3, RZ, P3 ;  /* 0x000000ff0300720c */ /* 0x000fc60001f24270 */
[----:B------:R0:W-:Y:S10]  /*2fd0*/  @P0 STG.E.U16 desc[UR36][R104.64+0x10], R60 ;  /* 0x0000103c68000986 */ /* 0x0001f4000c101524 */
[----:B------:R-:W-:Y:S05]  /*2fe0*/  @!P1 BRA `(.L_x_37) ;  /* 0x0000000000049947 */ /* 0x000fea0003800000 */
[----:B------:R3:W5:Y:S02]  /*2ff0*/  LDG.E.LTC128B.U16 R114, desc[UR36][R6.64+0x12] ;  /* 0x0000122406727981 */ /* 0x000764000c1e1520 */
.L_x_37:
[----:B------:R-:W-:Y:S05]  /*3000*/  BSYNC B1 ;  /* 0x0000000000017941 */ /* 0x000fea0003800000 */
.L_x_36:
[----:B0----5:R-:W-:Y:S01]  /*3010*/  IMAD.U32 R60, R114, 0x10000, RZ ;  /* 0x00010000723c7824 */ /* 0x021fe200078e00ff */
[----:B------:R-:W-:Y:S01]  /*3020*/  ISETP.GT.AND P0, PT, R3, 0x8, P4 ;  /* 0x000000080300780c */ /* 0x000fe20002704270 */
[----:B------:R-:W-:Y:S02]  /*3030*/  BSSY B1, `(.L_x_38) ;  /* 0x000000a000017945 */ /* 0x000fe40003800000 */
[----:B------:R-:W-:-:S04]  /*3040*/  FMUL R60, R60, R89 ;  /* 0x000000593c3c7220 */ /* 0x000fc80000400000 */
[----:B------:R-:W-:Y:S01]  /*3050*/  FFMA R60, R61, R88, R60 ;  /* 0x000000583d3c7223 */ /* 0x000fe2000000003c */
[----:B------:R-:W-:-:S04]  /*3060*/  @P1 IMAD.MOV.U32 R61, RZ, RZ, R105 ;  /* 0x000000ffff3d1224 */ /* 0x000fc800078e0069 */
[----:B------:R-:W-:-:S04]  /*3070*/  F2FP.BF16.F32.PACK_AB R60, RZ, R60 ;  /* 0x0000003cff3c723e */ /* 0x000fc800000010ff */
[----:B------:R-:W-:Y:S01]  /*3080*/  PRMT R119, R60, 0x7610, R119 ;  /* 0x000076103c777816 */ /* 0x000fe20000000077 */
[----:B------:R-:W-:-:S05]  /*3090*/  @P1 IMAD.MOV.U32 R60, RZ, RZ, R104 ;  /* 0x000000ffff3c1224 */ /* 0x000fca00078e0068 */
[----:B------:R0:W-:Y:S01]  /*30a0*/  @P1 STG.E.U16 desc[UR36][R60.64+0x12], R119 ;  /* 0x000012773c001986 */ /* 0x0001e2000c101524 */
[----:B------:R-:W-:Y:S05]  /*30b0*/  @!P0 BRA `(.L_x_39) ;  /* 0x0000000000048947 */ /* 0x000fea0003800000 */
[----:B------:R0:W5:Y:S02]  /*30c0*/  LDG.E.LTC128B.U16 R114, desc[UR36][R56.64+0x10] ;  /* 0x0000102438727981 */ /* 0x000164000c1e1520 */
.L_x_39:
[----:B------:R-:W-:Y:S05]  /*30d0*/  BSYNC B1 ;  /* 0x0000000000017941 */ /* 0x000fea0003800000 */
.L_x_38:
[----:B0----5:R-:W-:Y:S01]  /*30e0*/  IMAD.U32 R60, R114, 0x10000, RZ ;  /* 0x00010000723c7824 */ /* 0x021fe200078e00ff */
[----:B------:R-:W-:Y:S01]  /*30f0*/  ISETP.GT.AND P1, PT, R3, 0x8, P3 ;  /* 0x000000080300780c */ /* 0x000fe20001f24270 */
[----:B------:R-:W-:Y:S02]  /*3100*/  BSSY B1, `(.L_x_40) ;  /* 0x0000007000017945 */ /* 0x000fe40003800000 */
[----:B------:R-:W-:-:S04]  /*3110*/  FMUL R61, R60, R89 ;  /* 0x000000593c3d7220 */ /* 0x000fc80000400000 */
[----:B------:R-:W-:-:S05]  /*3120*/  FFMA R61, R62, R88, R61 ;  /* 0x000000583e3d7223 */ /* 0x000fca000000003d */
[----:B------:R-:W-:-:S05]  /*3130*/  F2FP.BF16.F32.PACK_AB R61, RZ, R61 ;  /* 0x0000003dff3d723e */ /* 0x000fca00000010ff */
[----:B------:R0:W-:Y:S01]  /*3140*/  @P0 STG.E.U16 desc[UR36][R58.64+0x10], R61 ;  /* 0x0000103d3a000986 */ /* 0x0001e2000c101524 */
[----:B------:R-:W-:Y:S05]  /*3150*/  @!P1 BRA `(.L_x_41) ;  /* 0x0000000000049947 */ /* 0x000fea0003800000 */
[----:B------:R0:W5:Y:S02]  /*3160*/  LDG.E.LTC128B.U16 R114, desc[UR36][R56.64+0x12] ;  /* 0x0000122438727981 */ /* 0x000164000c1e1520 */
.L_x_41:
[----:B------:R-:W-:Y:S05]  /*3170*/  BSYNC B1 ;  /* 0x0000000000017941 */ /* 0x000fea0003800000 */
.L_x_40:
[----:B-----5:R-:W-:Y:S01]  /*3180*/  IMAD.U32 R60, R114, 0x10000, RZ ;  /* 0x00010000723c7824 */ /* 0x020fe200078e00ff */
[----:B------:R-:W-:Y:S01]  /*3190*/  IADD3 R123, P0, R108, 0x80, RZ ;  /* 0x000000806c7b7810 */ /* 0x000fe20007f1e0ff */
[----:B------:R-:W-:Y:S01]  /*31a0*/  BSSY B1, `(.L_x_42) ;  /* 0x000000b000017945 */ /* 0x000fe20003800000 */
[----:B------:R-:W-:Y:S01]  /*31b0*/  ISETP.GT.AND P2, PT, R4, 0x10, PT ;  /* 0x000000100400780c */ /* 0x000fe20003f44270 */
[----:B------:R-:W-:Y:S02]  /*31c0*/  FMUL R60, R60, R89 ;  /* 0x000000593c3c7220 */ /* 0x000fe40000400000 */
[----:B------:R-:W-:Y:S01]  /*31d0*/  IMAD.X R109, RZ, RZ, R109, P0 ;  /* 0x000000ffff6d7224 */ /* 0x000fe200000e066d */
[----:B------:R-:W-:Y:S01]  /*31e0*/  ISETP.GT.AND P0, PT, R3, RZ, P2 ;  /* 0x000000ff0300720c */ /* 0x000fe20001704270 */
[----:B------:R-:W-:Y:S01]  /*31f0*/  FFMA R60, R63, R88, R60 ;  /* 0x000000583f3c7223 */ /* 0x000fe2000000003c */
[----:B------:R-:W-:-:S04]  /*3200*/  P2R R119, PR, RZ, 0x4 ;  /* 0x00000004ff777803 */ /* 0x000fc80000000000 */
[----:B------:R-:W-:-:S05]  /*3210*/  F2FP.BF16.F32.PACK_AB R60, RZ, R60 ;  /* 0x0000003cff3c723e */ /* 0x000fca00000010ff */
[----:B------:R0:W-:Y:S02]  /*3220*/  @P1 STG.E.U16 desc[UR36][R58.64+0x12], R60 ;  /* 0x0000123c3a001986 */ /* 0x0001e4000c101524 */
[----:B------:R-:W-:Y:S05]  /*3230*/  @!P0 BRA `(.L_x_43) ;  /* 0x0000000000048947 */ /* 0x000fea0003800000 */
[----:B------:R0:W5:Y:S02]  /*3240*/  LDG.E.LTC128B.U16 R114, desc[UR36][R6.64+0x20] ;  /* 0x0000202406727981 */ /* 0x000164000c1e1520 */
.L_x_43:
[----:B------:R-:W-:Y:S05]  /*3250*/  BSYNC B1 ;  /* 0x0000000000017941 */ /* 0x000fea0003800000 */
.L_x_42:
[----:B0----5:R-:W-:Y:S01]  /*3260*/  IMAD.U32 R60, R114, 0x10000, RZ ;  /* 0x00010000723c7824 */ /* 0x021fe200078e00ff */
[----:B------:R-:W-:Y:S01]  /*3270*/  ISETP.GT.AND P1, PT, R4, 0x11, PT ;  /* 0x000000110400780c */ /* 0x000fe20003f24270 */
[-C--:B------:R-:W-:Y:S01]  /*3280*/  IMAD.WIDE.U32 R62, R123, R106.reuse, R8 ;  /* 0x0000006a7b3e7225 */ /* 0x080fe200078e0008 */
[----:B------:R-:W-:Y:S03]  /*3290*/  BSSY B1, `(.L_x_44) ;  /* 0x0000021000017945 */ /* 0x000fe60003800000 */
[----:B------:R-:W-:Y:S01]  /*32a0*/  FMUL R21, R60, R89 ;  /* 0x000000593c157220 */ /* 0x000fe20000400000 */
[----:B------:R-:W-:-:S03]  /*32b0*/  IMAD R60, R109, R106, RZ ;  /* 0x0000006a6d3c7224 */ /* 0x000fc600078e02ff */
[----:B------:R-:W-:Y:S01]  /*32c0*/  FFMA R21, R64, R88, R21 ;  /* 0x0000005840157223 */ /* 0x000fe20000000015 */
[C---:B------:R-:W-:Y:S02]  /*32d0*/  IMAD R121, R123.reuse, R107, R60 ;  /* 0x0000006b7b797224 */ /* 0x040fe400078e023c */
[----:B------:R-:W-:Y:S02]  /*32e0*/  IMAD.WIDE.U32 R60, R123, R106, R102 ;  /* 0x0000006a7b3c7225 */ /* 0x000fe400078e0066 */
[----:B------:R-:W-:Y:S02]  /*32f0*/  F2FP.BF16.F32.PACK_AB R21, RZ, R21 ;  /* 0x00000015ff15723e */ /* 0x000fe400000010ff */
[----:B------:R-:W-:Y:S02]  /*3300*/  IMAD.IADD R63, R121, 0x1, R63 ;  /* 0x00000001793f7824 */ /* 0x000fe400078e023f */
[----:B------:R-:W-:Y:S01]  /*3310*/  PRMT R107, R21, 0x7610, R107 ;  /* 0x00007610156b7816 */ /* 0x000fe2000000006b */
[----:B------:R-:W-:-:S02]  /*3320*/  IMAD.IADD R21, R61, 0x1, R121 ;  /* 0x000000013d157824 */ /* 0x000fc400078e0279 */
[----:B------:R-:W-:Y:S02]  /*3330*/  IMAD.WIDE.U32 R108, R19, R14, R62 ;  /* 0x0000000e136c7225 */ /* 0x000fe400078e003e */
[----:B------:R0:W-:Y:S01]  /*3340*/  @P0 STG.E.U16 desc[UR36][R104.64+0x20], R107 ;  /* 0x0000206b68000986 */ /* 0x0001e2000c101524 */
[----:B------:R-:W-:-:S04]  /*3350*/  LEA R62, P0, R60, R12, 0x1 ;  /* 0x0000000c3c3e7211 */ /* 0x000fc800078008ff */
[----:B------:R-:W-:Y:S01]  /*3360*/  LEA.HI.X R63, R60, R13, R21, 0x1, P0 ;  /* 0x0000000d3c3f7211 */ /* 0x000fe200000f0c15 */
[----:B------:R-:W-:Y:S01]  /*3370*/  IMAD.IADD R21, R101, 0x1, R109 ;  /* 0x0000000165157824 */ /* 0x000fe200078e026d */
[----:B------:R-:W-:-:S04]  /*3380*/  LEA R60, P0, R108, R12, 0x1 ;  /* 0x0000000c6c3c7211 */ /* 0x000fc800078008ff */
[----:B------:R-:W-:Y:S01]  /*3390*/  LEA.HI.X R61, R108, R13, R21, 0x1, P0 ;  /* 0x0000000d6c3d7211 */ /* 0x000fe200000f0c15 */
[----:B0-----:R-:W-:-:S04]  /*33a0*/  IMAD.WIDE.U32 R106, R123, R106, R112 ;  /* 0x0000006a7b6a7225 */ /* 0x001fc800078e0070 */
[----:B------:R-:W-:Y:S01]  /*33b0*/  IMAD.IADD R121, R121, 0x1, R107 ;  /* 0x0000000179797824 */ /* 0x000fe200078e026b */
[----:B------:R-:W-:-:S05]  /*33c0*/  IADD3 R64, P0, R20, R106, RZ ;  /* 0x0000006a14407210 */ /* 0x000fca0007f1e0ff */
[----:B------:R-:W-:Y:S01]  /*33d0*/  IMAD.X R102, R121, 0x1, R103, P0 ;  /* 0x0000000179667824 */ /* 0x000fe200000e0667 */
[----:B------:R-:W-:-:S05]  /*33e0*/  IADD3 R20, P0, R8, R106, RZ ;  /* 0x0000006a08147210 */ /* 0x000fca0007f1e0ff */
[----:B------:R-:W-:Y:S01]  /*33f0*/  IMAD.X R21, R9, 0x1, R121, P0 ;  /* 0x0000000109157824 */ /* 0x000fe200000e0679 */
[----:B------:R-:W-:Y:S01]  /*3400*/  LEA R8, P0, R64, R12, 0x1 ;  /* 0x0000000c40087211 */ /* 0x000fe200078008ff */
[----:B------:R-:W-:-:S03]  /*3410*/  IMAD.WIDE.U32 R20, R19, R14, R20 ;  /* 0x0000000e13147225 */ /* 0x000fc600078e0014 */
[----:B------:R-:W-:Y:S01]  /*3420*/  LEA.HI.X R9, R64, R13, R102, 0x1, P0 ;  /* 0x0000000d40097211 */ /* 0x000fe200000f0c66 */
[----:B------:R-:W-:Y:S01]  /*3430*/  IMAD.IADD R101, R101, 0x1, R21 ;  /* 0x0000000165657824 */ /* 0x000fe200078e0215 */
[----:B------:R-:W-:-:S04]  /*3440*/  LEA R12, P0, R20, R12, 0x1 ;  /* 0x0000000c140c7211 */ /* 0x000fc800078008ff */
[----:B------:R-:W-:Y:S02]  /*3450*/  LEA.HI.X R13, R20, R13, R101, 0x1, P0 ;  /* 0x0000000d140d7211 */ /* 0x000fe400000f0c65 */
[----:B------:R-:W-:Y:S02]  /*3460*/  ISETP.GT.AND P0, PT, R3, RZ, P1 ;  /* 0x000000ff0300720c */ /* 0x000fe40000f04270 */
[----:B------:R-:W-:-:S11]  /*3470*/  P2R R101, PR, RZ, 0x2 ;  /* 0x00000002ff657803 */ /* 0x000fd60000000000 */
[----:B------:R-:W-:Y:S05]  /*3480*/  @!P0 BRA `(.L_x_45) ;  /* 0x0000000000048947 */ /* 0x000fea0003800000 */
[----:B------:R0:W5:Y:S02]  /*3490*/  LDG.E.LTC128B.U16 R114, desc[UR36][R6.64+0x22] ;  /* 0x0000222406727981 */ /* 0x000164000c1e1520 */
.L_x_45:
[----:B------:R-:W-:Y:S05]  /*34a0*/  BSYNC B1 ;  /* 0x0000000000017941 */ /* 0x000fea0003800000 */
.L_x_44:
[----:B-----5:R-:W-:Y:S01]  /*34b0*/  IMAD.U32 R14, R114, 0x10000, RZ ;  /* 0x00010000720e7824 */ /* 0x020fe200078e00ff */
[----:B------:R-:W-:Y:S01]  /*34c0*/  BSSY B1, `(.L_x_46) ;  /* 0x000000a000017945 */ /* 0x000fe20003800000 */
[----:B------:R-:W-:Y:S02]  /*34d0*/  @P0 IMAD.MOV.U32 R20, RZ, RZ, R104 ;  /* 0x000000ffff140224 */ /* 0x000fe400078e0068 */
[----:B------:R-:W-:Y:S01]  /*34e0*/  FMUL R14, R14, R89 ;  /* 0x000000590e0e7220 */ /* 0x000fe20000400000 */
[----:B------:R-:W-:-:S03]  /*34f0*/  @P0 IMAD.MOV.U32 R21, RZ, RZ, R105 ;  /* 0x000000ffff150224 */ /* 0x000fc600078e0069 */
[----:B------:R-:W-:-:S05]  /*3500*/  FFMA R14, R65, R88, R14 ;  /* 0x00000058410e7223 */ /* 0x000fca000000000e */
[----:B------:R-:W-:-:S05]  /*3510*/  F2FP.BF16.F32.PACK_AB R14, RZ, R14 ;  /* 0x0000000eff0e723e */ /* 0x000fca00000010ff */
[----:B------:R0:W-:Y:S01]  /*3520*/  @P0 STG.E.U16 desc[UR36][R20.64+0x22], R14 ;  /* 0x0000220e14000986 */ /* 0x0001e2000c101524 */
[----:B------:R-:W-:-:S13]  /*3530*/  ISETP.GT.AND P0, PT, R3, 0x8, P2 ;  /* 0x000000080300780c */ /* 0x000fda0001704270 */
[----:B0-----:R-:W-:Y:S05]  /*3540*/  @!P0 BRA `(.L_x_47) ;  /* 0x0000000000048947 */ /* 0x001fea0003800000 */
[----:B------:R0:W5:Y:S02]  /*3550*/  LDG.E.LTC128B.U16 R114, desc[UR36][R56.64+0x20] ;  /* 0x0000202438727981 */ /* 0x000164000c1e1520 */
.L_x_47:
[----:B------:R-:W-:Y:S05]  /*3560*/  BSYNC B1 ;  /* 0x0000000000017941 */ /* 0x000fea0003800000 */
.L_x_46:
[----:B-----5:R-:W-:Y:S01]  /*3570*/  IMAD.U32 R14, R114, 0x10000, RZ ;  /* 0x00010000720e7824 */ /* 0x020fe200078e00ff */
[----:B------:R-:W-:Y:S03]  /*3580*/  BSSY B1, `(.L_x_48) ;  /* 0x0000008000017945 */ /* 0x000fe60003800000 */
[----:B------:R-:W-:-:S04]  /*3590*/  FMUL R19, R14, R89 ;  /* 0x000000590e137220 */ /* 0x000fc80000400000 */
[----:B------:R-:W-:-:S05]  /*35a0*/  FFMA R19, R66, R88, R19 ;  /* 0x0000005842137223 */ /* 0x000fca0000000013 */
[----:B------:R-:W-:-:S05]  /*35b0*/  F2FP.BF16.F32.PACK_AB R19, RZ, R19 ;  /* 0x00000013ff13723e */ /* 0x000fca00000010ff */
[----:B------:R0:W-:Y:S01]  /*35c0*/  @P0 STG.E.U16 desc[UR36][R58.64+0x20], R19 ;  /* 0x000020133a000986 */ /* 0x0001e2000c101524 */
[----:B------:R-:W-:-:S13]  /*35d0*/  ISETP.GT.AND P0, PT, R3, 0x8, P1 ;  /* 0x000000080300780c */ /* 0x000fda0000f04270 */
[----:B0-----:R-:W-:Y:S05]  /*35e0*/  @!P0 BRA `(.L_x_49) ;  /* 0x0000000000048947 */ /* 0x001fea0003800000 */
[----:B------:R0:W5:Y:S02]  /*35f0*/  LDG.E.LTC128B.U16 R114, desc[UR36][R56.64+0x22] ;  /* 0x0000222438727981 */ /* 0x000164000c1e1520 */
.L_x_49:
[----:B------:R-:W-:Y:S05]  /*3600*/  BSYNC B1 ;  /* 0x0000000000017941 */ /* 0x000fea0003800000 */
.L_x_48:
[----:B-----5:R-:W-:Y:S01]  /*3610*/  IMAD.U32 R14, R114, 0x10000, RZ ;  /* 0x00010000720e7824 */ /* 0x020fe200078e00ff */
[----:B------:R-:W-:Y:S01]  /*3620*/  ISETP.GT.AND P2, PT, R4, 0x18, PT ;  /* 0x000000180400780c */ /* 0x000fe20003f44270 */
[----:B------:R-:W-:Y:S02]  /*3630*/  BSSY B1, `(.L_x_50) ;  /* 0x0000009000017945 */ /* 0x000fe40003800000 */
[----:B------:R-:W-:Y:S01]  /*3640*/  FMUL R14, R14, R89 ;  /* 0x000000590e0e7220 */ /* 0x000fe20000400000 */
[----:B------:R-:W-:-:S03]  /*3650*/  P2R R102, PR, RZ, 0x4 ;  /* 0x00000004ff667803 */ /* 0x000fc60000000000 */
[----:B------:R-:W-:-:S05]  /*3660*/  FFMA R14, R67, R88, R14 ;  /* 0x00000058430e7223 */ /* 0x000fca000000000e */
[----:B------:R-:W-:-:S05]  /*3670*/  F2FP.BF16.F32.PACK_AB R14, RZ, R14 ;  /* 0x0000000eff0e723e */ /* 0x000fca00000010ff */
[----:B------:R0:W-:Y:S01]  /*3680*/  @P0 STG.E.U16 desc[UR36][R58.64+0x22], R14 ;  /* 0x0000220e3a000986 */ /* 0x0001e2000c101524 */
[----:B------:R-:W-:-:S13]  /*3690*/  ISETP.GT.AND P0, PT, R3, RZ, P2 ;  /* 0x000000ff0300720c */ /* 0x000fda0001704270 */
[----:B0-----:R-:W-:Y:S05]  /*36a0*/  @!P0 BRA `(.L_x_51) ;  /* 0x0000000000048947 */ /* 0x001fea0003800000 */
[----:B------:R0:W5:Y:S02]  /*36b0*/  LDG.E.LTC128B.U16 R114, desc[UR36][R6.64+0x30] ;  /* 0x0000302406727981 */ /* 0x000164000c1e1520 */
.L_x_51:
[----:B------:R-:W-:Y:S05]  /*36c0*/  BSYNC B1 ;  /* 0x0000000000017941 */ /* 0x000fea0003800000 */
.L_x_50:
[----:B-----5:R-:W-:Y:S01]  /*36d0*/  IMAD.U32 R14, R114, 0x10000, RZ ;  /* 0x00010000720e7824 */ /* 0x020fe200078e00ff */
[----:B------:R-:W-:Y:S01]  /*36e0*/  ISETP.GT.AND P1, PT, R4, 0x19, PT ;  /* 0x000000190400780c */ /* 0x000fe20003f24270 */
[----:B------:R-:W-:Y:S01]  /*36f0*/  @P0 IMAD.MOV.U32 R20, RZ, RZ, R104 ;  /* 0x000000ffff140224 */ /* 0x000fe200078e0068 */
[----:B------:R-:W-:Y:S01]  /*3700*/  BSSY B1, `(.L_x_52) ;  /* 0x000000a000017945 */ /* 0x000fe20003800000 */
[----:B------:R-:W-:Y:S01]  /*3710*/  FMUL R19, R14, R89 ;  /* 0x000000590e137220 */ /* 0x000fe20000400000 */
[----:B------:R-:W-:-:S03]  /*3720*/  @P0 IMAD.MOV.U32 R21, RZ, RZ, R105 ;  /* 0x000000ffff150224 */ /* 0x000fc600078e0069 */
[----:B------:R-:W-:Y:S01]  /*3730*/  FFMA R19, R68, R88, R19 ;  /* 0x0000005844137223 */ /* 0x000fe20000000013 */
[----:B------:R-:W-:-:S04]  /*3740*/  P2R R68, PR, RZ, 0x2 ;  /* 0x00000002ff447803 */ /* 0x000fc80000000000 */
[----:B------:R-:W-:-:S05]  /*3750*/  F2FP.BF16.F32.PACK_AB R19, RZ, R19 ;  /* 0x00000013ff13723e */ /* 0x000fca00000010ff */
[----:B------:R0:W-:Y:S01]  /*3760*/  @P0 STG.E.U16 desc[UR36][R20.64+0x30], R19 ;  /* 0x0000301314000986 */ /* 0x0001e2000c101524 */
[----:B------:R-:W-:-:S13]  /*3770*/  ISETP.GT.AND P0, PT, R3, RZ, P1 ;  /* 0x000000ff0300720c */ /* 0x000fda0000f04270 */
[----:B0-----:R-:W-:Y:S05]  /*3780*/  @!P0 BRA `(.L_x_53) ;  /* 0x0000000000048947 */ /* 0x001fea0003800000 */
[----:B------:R0:W5:Y:S02]  /*3790*/  LDG.E.LTC128B.U16 R114, desc[UR36][R6.64+0x32] ;  /* 0x0000322406727981 */ /* 0x000164000c1e1520 */
.L_x_53:
[----:B------:R-:W-:Y:S05]  /*37a0*/  BSYNC B1 ;  /* 0x0000000000017941 */ /* 0x000fea0003800000 */
.L_x_52:
        /* <DEDUP_REMOVED lines=11> */
.L_x_55:
[----:B------:R-:W-:Y:S05]  /*3860*/  BSYNC B1 ;  /* 0x0000000000017941 */ /* 0x000fea0003800000 */
.L_x_54:
        /* <DEDUP_REMOVED lines=9> */
.L_x_57:
[----:B------:R-:W-:Y:S05]  /*3900*/  BSYNC B1 ;  /* 0x0000000000017941 */ /* 0x000fea0003800000 */
.L_x_56:
        /* <DEDUP_REMOVED lines=11> */
.L_x_59:
[----:B------:R-:W-:Y:S05]  /*39c0*/  BSYNC B1 ;  /* 0x0000000000017941 */ /* 0x000fea0003800000 */
.L_x_58:
[----:B-----5:R-:W-:Y:S01]  /*39d0*/  IMAD.U32 R14, R114, 0x10000, RZ ;  /* 0x00010000720e7824 */ /* 0x020fe200078e00ff */
[----:B------:R-:W-:Y:S01]  /*39e0*/  ISETP.GT.AND P1, PT, R4, 0x21, PT ;  /* 0x000000210400780c */ /* 0x000fe20003f24270 */
[----:B------:R-:W-:Y:S01]  /*39f0*/  @P0 IMAD.MOV.U32 R20, RZ, RZ, R104 ;  /* 0x000000ffff140224 */ /* 0x000fe200078e0068 */
[----:B------:R-:W-:Y:S01]  /*3a00*/  BSSY B1, `(.L_x_60) ;  /* 0x000000a000017945 */ /* 0x000fe20003800000 */
[----:B------:R-:W-:Y:S01]  /*3a10*/  FMUL R19, R14, R89 ;  /* 0x000000590e137220 */ /* 0x000fe20000400000 */
[----:B------:R-:W-:Y:S01]  /*3a20*/  @P0 IMAD.MOV.U32 R21, RZ, RZ, R105 ;  /* 0x000000ffff150224 */ /* 0x000fe200078e0069 */
[----:B------:R-:W-:Y:S02]  /*3a30*/  P2R R70, PR, RZ, 0x2 ;  /* 0x00000002ff467803 */ /* 0x000fe40000000000 */
[----:B------:R-:W-:-:S05]  /*3a40*/  FFMA R19, R72, R88, R19 ;  /* 0x0000005848137223 */ /* 0x000fca0000000013 */
[----:B------:R-:W-:-:S05]  /*3a50*/  F2FP.BF16.F32.PACK_AB R19, RZ, R19 ;  /* 0x00000013ff13723e */ /* 0x000fca00000010ff */
[----:B------:R0:W-:Y:S01]  /*3a60*/  @P0 STG.E.U16 desc[UR36][R20.64+0x40], R19 ;  /* 0x0000401314000986 */ /* 0x0001e2000c101524 */
[----:B------:R-:W-:-:S13]  /*3a70*/  ISETP.GT.AND P0, PT, R3, RZ, P1 ;  /* 0x000000ff0300720c */ /* 0x000fda0000f04270 */
[----:B0-----:R-:W-:Y:S05]  /*3a80*/  @!P0 BRA `(.L_x_61) ;  /* 0x0000000000048947 */ /* 0x001fea0003800000 */
[----:B------:R0:W5:Y:S02]  /*3a90*/  LDG.E.LTC128B.U16 R114, desc[UR36][R6.64+0x42] ;  /* 0x0000422406727981 */ /* 0x000164000c1e1520 */
.L_x_61:
[----:B------:R-:W-:Y:S05]  /*3aa0*/  BSYNC B1 ;  /* 0x0000000000017941 */ /* 0x000fea0003800000 */
.L_x_60:
        /* <DEDUP_REMOVED lines=11> */
.L_x_63:
[----:B------:R-:W-:Y:S05]  /*3b60*/  BSYNC B1 ;  /* 0x0000000000017941 */ /* 0x000fea0003800000 */
.L_x_62:
        /* <DEDUP_REMOVED lines=9> */
.L_x_65:
[----:B------:R-:W-:Y:S05]  /*3c00*/  BSYNC B1 ;  /* 0x0000000000017941 */ /* 0x000fea0003800000 */
.L_x_64:
        /* <DEDUP_REMOVED lines=11> */
.L_x_67:
[----:B------:R-:W-:Y:S05]  /*3cc0*/  BSYNC B1 ;  /* 0x0000000000017941 */ /* 0x000fea0003800000 */
.L_x_66:
        /* <DEDUP_REMOVED lines=13> */
.L_x_69:
[----:B------:R-:W-:Y:S05]  /*3da0*/  BSYNC B1 ;  /* 0x0000000000017941 */ /* 0x000fea0003800000 */
.L_x_68:
        /* <DEDUP_REMOVED lines=11> */
.L_x_71:
[----:B------:R-:W-:Y:S05]  /*3e60*/  BSYNC B1 ;  /* 0x0000000000017941 */ /* 0x000fea0003800000 */
.L_x_70:
        /* <DEDUP_REMOVED lines=9> */
.L_x_73:
[----:B------:R-:W-:Y:S05]  /*3f00*/  BSYNC B1 ;  /* 0x0000000000017941 */ /* 0x000fea0003800000 */
.L_x_72:
[----:B-----5:R-:W-:Y:S01]  /*3f10*/  IMAD.U32 R14, R114, 0x10000, RZ ;  /* 0x00010000720e7824 */ /* 0x020fe200078e00ff */
[----:B------:R-:W-:Y:S01]  /*3f20*/  ISETP.GT.AND P3, PT, R4, 0x30, PT ;  /* 0x000000300400780c */ /* 0x000fe20003f64270 */
[----:B------:R-:W-:Y:S02]  /*3f30*/  BSSY B1, `(.L_x_74) ;  /* 0x0000008000017945 */ /* 0x000fe40003800000 */
[----:B------:R-:W-:-:S04]  /*3f40*/  FMUL R14, R14, R89 ;  /* 0x000000590e0e7220 */ /* 0x000fc80000400000 */
[----:B------:R-:W-:-:S05]  /*3f50*/  FFMA R14, R79, R88, R14 ;  /* 0x000000584f0e7223 */ /* 0x000fca000000000e */
[----:B------:R-:W-:-:S05]  /*3f60*/  F2FP.BF16.F32.PACK_AB R14, RZ, R14 ;  /* 0x0000000eff0e723e */ /* 0x000fca00000010ff */
[----:B------:R0:W-:Y:S01]  /*3f70*/  @P0 STG.E.U16 desc[UR36][R58.64+0x52], R14 ;  /* 0x0000520e3a000986 */ /* 0x0001e2000c101524 */
[----:B------:R-:W-:-:S13]  /*3f80*/  ISETP.GT.AND P0, PT, R3, RZ, P3 ;  /* 0x000000ff0300720c */ /* 0x000fda0001f04270 */
[----:B0-----:R-:W-:Y:S05]  /*3f90*/  @!P0 BRA `(.L_x_75) ;  /* 0x0000000000048947 */ /* 0x001fea0003800000 */
[----:B------:R0:W5:Y:S02]  /*3fa0*/  LDG.E.LTC128B.U16 R114, desc[UR36][R6.64+0x60] ;  /* 0x0000602406727981 */ /* 0x000164000c1e1520 */
.L_x_75:
[----:B------:R-:W-:Y:S05]  /*3fb0*/  BSYNC B1 ;  /* 0x0000000000017941 */ /* 0x000fea0003800000 */
.L_x_74:
[----:B-----5:R-:W-:Y:S01]  /*3fc0*/  IMAD.U32 R14, R114, 0x10000, RZ ;  /* 0x00010000720e7824 */ /* 0x020fe200078e00ff */
[----:B------:R-:W-:Y:S01]  /*3fd0*/  ISETP.GT.AND P2, PT, R4, 0x31, PT ;  /* 0x000000310400780c */ /* 0x000fe20003f44270 */
[----:B------:R-:W-:Y:S01]  /*3fe0*/  @P0 IMAD.MOV.U32 R20, RZ, RZ, R104 ;  /* 0x000000ffff140224 */ /* 0x000fe200078e0068 */
[----:B------:R-:W-:Y:S01]  /*3ff0*/  BSSY B1, `(.L_x_76) ;  /* 0x0000009000017945 */ /* 0x000fe20003800000 */
[----:B------:R-:W-:Y:S01]  /*4000*/  FMUL R19, R14, R89 ;  /* 0x000000590e137220 */ /* 0x000fe20000400000 */
[----:B------:R-:W-:-:S03]  /*4010*/  @P0 IMAD.MOV.U32 R21, RZ, RZ, R105 ;  /* 0x000000ffff150224 */ /* 0x000fc600078e0069 */
[----:B------:R-:W-:-:S05]  /*4020*/  FFMA R19, R80, R88, R19 ;  /* 0x0000005850137223 */ /* 0x000fca0000000013 */
[----:B------:R-:W-:-:S05]  /*4030*/  F2FP.BF16.F32.PACK_AB R19, RZ, R19 ;  /* 0x00000013ff13723e */ /* 0x000fca00000010ff */
[----:B------:R0:W-:Y:S01]  /*4040*/  @P0 STG.E.U16 desc[UR36][R20.64+0x60], R19 ;  /* 0x0000601314000986 */ /* 0x0001e2000c101524 */
[----:B------:R-:W-:-:S13]  /*4050*/  ISETP.GT.AND P0, PT, R3, RZ, P2 ;  /* 0x000000ff0300720c */ /* 0x000fda0001704270 */
[----:B0-----:R-:W-:Y:S05]  /*4060*/  @!P0 BRA `(.L_x_77) ;  /* 0x0000000000048947 */ /* 0x001fea0003800000 */
[----:B------:R0:W5:Y:S02]  /*4070*/  LDG.E.LTC128B.U16 R114, desc[UR36][R6.64+0x62] ;  /* 0x0000622406727981 */ /* 0x000164000c1e1520 */
.L_x_77:
[----:B------:R-:W-:Y:S05]  /*4080*/  BSYNC B1 ;  /* 0x0000000000017941 */ /* 0x000fea0003800000 */
.L_x_76:
        /* <DEDUP_REMOVED lines=11> */
.L_x_79:
[----:B------:R-:W-:Y:S05]  /*4140*/  BSYNC B1 ;  /* 0x0000000000017941 */ /* 0x000fea0003800000 */
.L_x_78:
        /* <DEDUP_REMOVED lines=9> */
.L_x_81:
[----:B------:R-:W-:Y:S05]  /*41e0*/  BSYNC B1 ;  /* 0x0000000000017941 */ /* 0x000fea0003800000 */
.L_x_80:
        /* <DEDUP_REMOVED lines=10> */
.L_x_83:
[----:B------:R-:W-:Y:S05]  /*4290*/  BSYNC B1 ;  /* 0x0000000000017941 */ /* 0x000fea0003800000 */
.L_x_82:
        /* <DEDUP_REMOVED lines=8> */
[----:B------:R-:W-:-:S05]  /*4320*/  IADD3 R20, P0, R15, R110, RZ ;  /* 0x0000006e0f147210 */ /* 0x000fca0007f1e0ff */
[----:B------:R-:W-:Y:S01]  /*4330*/  IMAD.X R21, R5, 0x1, R111, P0 ;  /* 0x0000000105157824 */ /* 0x000fe200000e066f */
[----:B------:R-:W-:-:S05]  /*4340*/  IADD3 R64, P0, R15, R110, RZ ;  /* 0x0000006e0f407210 */ /* 0x000fca0007f1e0ff */
[----:B------:R-:W-:Y:S01]  /*4350*/  IMAD.X R65, R5, 0x1, R111, P0 ;  /* 0x0000000105417824 */ /* 0x000fe200000e066f */
[----:B------:R-:W-:-:S05]  /*4360*/  IADD3 R14, P0, R15, R104, RZ ;  /* 0x000000680f0e7210 */ /* 0x000fca0007f1e0ff */
[----:B------:R-:W-:Y:S01]  /*4370*/  IMAD.X R15, R5, 0x1, R105, P0 ;  /* 0x00000001050f7824 */ /* 0x000fe200000e0669 */
[----:B------:R-:W-:-:S04]  /*4380*/  ISETP.GT.AND P0, PT, R4, 0x39, PT ;  /* 0x000000390400780c */ /* 0x000fc80003f04270 */
[----:B------:R-:W-:-:S13]  /*4390*/  ISETP.GT.AND P4, PT, R3, RZ, P0 ;  /* 0x000000ff0300720c */ /* 0x000fda0000784270 */
[----:B0-----:R-:W-:Y:S05]  /*43a0*/  @!P4 BRA `(.L_x_85) ;  /* 0x000000000004c947 */ /* 0x001fea0003800000 */
[----:B------:R0:W5:Y:S02]  /*43b0*/  LDG.E.LTC128B.U16 R114, desc[UR36][R6.64+0x72] ;  /* 0x0000722406727981 */ /* 0x000164000c1e1520 */
.L_x_85:
[----:B------:R-:W-:Y:S05]  /*43c0*/  BSYNC B1 ;  /* 0x0000000000017941 */ /* 0x000fea0003800000 */
.L_x_84:
        /* <DEDUP_REMOVED lines=9> */
.L_x_87:
[----:B------:R-:W-:Y:S05]  /*4460*/  BSYNC B1 ;  /* 0x0000000000017941 */ /* 0x000fea0003800000 */
.L_x_86:
        /* <DEDUP_REMOVED lines=9> */
.L_x_89:
[----:B------:R-:W-:Y:S05]  /*4500*/  BSYNC B1 ;  /* 0x0000000000017941 */ /* 0x000fea0003800000 */
.L_x_88:
[----:B-----5:R-:W-:-:S04]  /*4510*/  IMAD.U32 R4, R114, 0x10000, RZ ;  /* 0x0001000072047824 */ /* 0x020fc800078e00ff */
[----:B------:R-:W-:-:S04]  /*4520*/  FMUL R4, R4, R89 ;  /* 0x0000005904047220 */ /* 0x000fc80000400000 */
[----:B------:R-:W-:-:S05]  /*4530*/  FFMA R4, R87, R88, R4 ;  /* 0x0000005857047223 */ /* 0x000fca0000000004 */
[----:B------:R-:W-:-:S04]  /*4540*/  F2FP.BF16.F32.PACK_AB R4, RZ, R4 ;  /* 0x00000004ff04723e */ /* 0x000fc800000010ff */
[----:B-1-34-:R-:W-:-:S05]  /*4550*/  PRMT R6, R4, 0x7610, R6 ;  /* 0x0000761004067816 */ /* 0x01afca0000000006 */
[----:B------:R1:W-:Y:S01]  /*4560*/  @P4 STG.E.U16 desc[UR36][R58.64+0x72], R6 ;  /* 0x000072063a004986 */ /* 0x0003e2000c101524 */
[----:B------:R-:W-:-:S13]  /*4570*/  ISETP.GT.AND P4, PT, R3, 0x80, P6 ;  /* 0x000000800300780c */ /* 0x000fda0003784270 */
[----:B------:R-:W3:Y:S01]  /*4580*/  @P4 LDG.E.LTC128B.U16 R114, desc[UR36][R62.64] ;  /* 0x000000243e724981 */ /* 0x000ee2000c1e1520 */
[----:B------:R-:W-:Y:S01]  /*4590*/  BSSY B1, `(.L_x_90) ;  /* 0x000000a000017945 */ /* 0x000fe20003800000 */
[----:B---3--:R-:W-:-:S04]  /*45a0*/  IMAD.U32 R4, R114, 0x10000, RZ ;  /* 0x0001000072047824 */ /* 0x008fc800078e00ff */
[----:B------:R-:W-:-:S04]  /*45b0*/  FMUL R5, R4, R89 ;  /* 0x0000005904057220 */ /* 0x000fc80000400000 */
[----:B------:R-:W-:-:S05]  /*45c0*/  FFMA R5, R24, R88, R5 ;  /* 0x0000005818057223 */ /* 0x000fca0000000005 */
[----:B------:R-:W-:-:S05]  /*45d0*/  F2FP.BF16.F32.PACK_AB R5, RZ, R5 ;  /* 0x00000005ff05723e */ /* 0x000fca00000010ff */
[----:B------:R1:W-:Y:S01]  /*45e0*/  @P4 STG.E.U16 desc[UR36][R14.64], R5 ;  /* 0x000000050e004986 */ /* 0x0003e2000c101524 */
[----:B------:R-:W-:-:S04]  /*45f0*/  ISETP.NE.AND P4, PT, R117, RZ, PT ;  /* 0x000000ff7500720c */ /* 0x000fc80003f85270 */
[----:B------:R-:W-:-:S13]  /*4600*/  ISETP.GT.AND P4, PT, R3, 0x80, P4 ;  /* 0x000000800300780c */ /* 0x000fda0002784270 */
[----:B-1----:R-:W-:Y:S05]  /*4610*/  @!P4 BRA `(.L_x_91) ;  /* 0x000000000004c947 */ /* 0x002fea0003800000 */
[----:B------:R1:W5:Y:S02]  /*4620*/  LDG.E.LTC128B.U16 R114, desc[UR36][R60.64+0x2] ;  /* 0x000002243c727981 */ /* 0x000364000c1e1520 */
.L_x_91:
[----:B------:R-:W-:Y:S05]  /*4630*/  BSYNC B1 ;  /* 0x0000000000017941 */ /* 0x000fea0003800000 */
.L_x_90:
[----:B-----5:R-:W-:Y:S01]  /*4640*/  IMAD.U32 R4, R114, 0x10000, RZ ;  /* 0x0001000072047824 */ /* 0x020fe200078e00ff */
[----:B------:R-:W-:Y:S01]  /*4650*/  ISETP.GT.AND P6, PT, R3, 0x88, P6 ;  /* 0x000000880300780c */ /* 0x000fe200037c4270 */
[----:B------:R-:W-:Y:S01]  /*4660*/  @P4 IMAD.MOV.U32 R5, RZ, RZ, R15 ;  /* 0x000000ffff054224 */ /* 0x000fe200078e000f */
[----:B------:R-:W-:Y:S01]  /*4670*/  BSSY B1, `(.L_x_92) ;  /* 0x0000009000017945 */ /* 0x000fe20003800000 */
[----:B------:R-:W-:-:S04]  /*4680*/  FMUL R4, R4, R89 ;  /* 0x0000005904047220 */ /* 0x000fc80000400000 */
[----:B------:R-:W-:-:S05]  /*4690*/  FFMA R4, R25, R88, R4 ;  /* 0x0000005819047223 */ /* 0x000fca0000000004 */
[----:B------:R-:W-:-:S04]  /*46a0*/  F2FP.BF16.F32.PACK_AB R4, RZ, R4 ;  /* 0x00000004ff04723e */ /* 0x000fc800000010ff */
[----:B------:R-:W-:Y:S01]  /*46b0*/  PRMT R6, R4, 0x7610, R6 ;  /* 0x0000761004067816 */ /* 0x000fe20000000006 */
[----:B------:R-:W-:-:S05]  /*46c0*/  @P4 IMAD.MOV.U32 R4, RZ, RZ, R14 ;  /* 0x000000ffff044224 */ /* 0x000fca00078e000e */
[----:B------:R3:W-:Y:S01]  /*46d0*/  @P4 STG.E.U16 desc[UR36][R4.64+0x2], R6 ;  /* 0x0000020604004986 */ /* 0x0007e2000c101524 */
[----:B------:R-:W-:Y:S05]  /*46e0*/  @!P6 BRA `(.L_x_93) ;  /* 0x000000000004e947 */ /* 0x000fea0003800000 */
[----:B------:R4:W5:Y:S02]  /*46f0*/  LDG.E.LTC128B.U16 R114, desc[UR36][R8.64] ;  /* 0x0000002408727981 */ /* 0x000964000c1e1520 */
.L_x_93:
[----:B------:R-:W-:Y:S05]  /*4700*/  BSYNC B1 ;  /* 0x0000000000017941 */ /* 0x000fea0003800000 */
.L_x_92:
[----:B---3-5:R-:W-:Y:S01]  /*4710*/  IMAD.U32 R4, R114, 0x10000, RZ ;  /* 0x0001000072047824 */ /* 0x028fe200078e00ff */
[----:B------:R-:W-:Y:S01]  /*4720*/  ISETP.NE.AND P4, PT, R117, RZ, PT ;  /* 0x000000ff7500720c */ /* 0x000fe20003f85270 */
[----:B------:R-:W-:Y:S02]  /*4730*/  BSSY B1, `(.L_x_94) ;  /* 0x0000008000017945 */ /* 0x000fe40003800000 */
[----:B------:R-:W-:Y:S01]  /*4740*/  FMUL R5, R4, R89 ;  /* 0x0000005904057220 */ /* 0x000fe20000400000 */
[----:B------:R-:W-:-:S03]  /*4750*/  ISETP.GT.AND P4, PT, R3, 0x88, P4 ;  /* 0x000000880300780c */ /* 0x000fc60002784270 */
[----:B------:R-:W-:-:S05]  /*4760*/  FFMA R5, R26, R88, R5 ;  /* 0x000000581a057223 */ /* 0x000fca0000000005 */
[----:B------:R-:W-:-:S05]  /*4770*/  F2FP.BF16.F32.PACK_AB R5, RZ, R5 ;  /* 0x00000005ff05723e */ /* 0x000fca00000010ff */
[----:B------:R3:W-:Y:S01]  /*4780*/  @P6 STG.E.U16 desc[UR36][R20.64], R5 ;  /* 0x0000000514006986 */ /* 0x0007e2000c101524 */
[----:B------:R-:W-:Y:S05]  /*4790*/  @!P4 BRA `(.L_x_95) ;  /* 0x000000000004c947 */ /* 0x000fea0003800000 */
[----:B------:R0:W5:Y:S02]  /*47a0*/  LDG.E.LTC128B.U16 R114, desc[UR36][R12.64+0x2] ;  /* 0x000002240c727981 */ /* 0x000164000c1e1520 */
.L_x_95:
[----:B------:R-:W-:Y:S05]  /*47b0*/  BSYNC B1 ;  /* 0x0000000000017941 */ /* 0x000fea0003800000 */
.L_x_94:
[----:B-----5:R-:W-:Y:S01]  /*47c0*/  IMAD.U32 R4, R114, 0x10000, RZ ;  /* 0x0001000072047824 */ /* 0x020fe200078e00ff */
[----:B------:R-:W-:Y:S01]  /*47d0*/  ISETP.NE.AND P6, PT, R115, RZ, PT ;  /* 0x000000ff7300720c */ /* 0x000fe20003fc5270 */
[----:B------:R-:W-:Y:S02]  /*47e0*/  BSSY B1, `(.L_x_96) ;  /* 0x0000008000017945 */ /* 0x000fe40003800000 */
[----:B------:R-:W-:-:S04]  /*47f0*/  FMUL R4, R4, R89 ;  /* 0x0000005904047220 */ /* 0x000fc80000400000 */
[----:B------:R-:W-:-:S05]  /*4800*/  FFMA R4, R27, R88, R4 ;  /* 0x000000581b047223 */ /* 0x000fca0000000004 */
[----:B------:R-:W-:-:S05]  /*4810*/  F2FP.BF16.F32.PACK_AB R4, RZ, R4 ;  /* 0x00000004ff04723e */ /* 0x000fca00000010ff */
[----:B------:R0:W-:Y:S01]  /*4820*/  @P4 STG.E.U16 desc[UR36][R64.64+0x2], R4 ;  /* 0x0000020440004986 */ /* 0x0001e2000c101524 */
[----:B------:R-:W-:-:S13]  /*4830*/  ISETP.GT.AND P4, PT, R3, 0x80, P6 ;  /* 0x000000800300780c */ /* 0x000fda0003784270 */
[----:B0-----:R-:W-:Y:S05]  /*4840*/  @!P4 BRA `(.L_x_97) ;  /* 0x000000000004c947 */ /* 0x001fea0003800000 */
[----:B------:R0:W5:Y:S02]  /*4850*/  LDG.E.LTC128B.U16 R114, desc[UR36][R60.64+0x10] ;  /* 0x000010243c727981 */ /* 0x000164000c1e1520 */
.L_x_97:
[----:B------:R-:W-:Y:S05]  /*4860*/  BSYNC B1 ;  /* 0x0000000000017941 */ /* 0x000fea0003800000 */
.L_x_96:
[----:B-----5:R-:W-:Y:S01]  /*4870*/  IMAD.U32 R4, R114, 0x10000, RZ ;  /* 0x0001000072047824 */ /* 0x020fe200078e00ff */
[----:B------:R-:W-:Y:S01]  /*4880*/  ISETP.NE.AND P6, PT, R118, RZ, PT ;  /* 0x000000ff7600720c */ /* 0x000fe20003fc5270 */
[----:B------:R-:W-:Y:S02]  /*4890*/  BSSY B1, `(.L_x_98) ;  /* 0x000000b000017945 */ /* 0x000fe40003800000 */
[----:B---3--:R-:W-:Y:S01]  /*48a0*/  FMUL R5, R4, R89 ;  /* 0x0000005904057220 */ /* 0x008fe20000400000 */
[----:B------:R-:W-:-:S03]  /*48b0*/  @P4 IMAD.MOV.U32 R4, RZ, RZ, R14 ;  /* 0x000000ffff044224 */ /* 0x000fc600078e000e */
[----:B------:R-:W-:-:S05]  /*48c0*/  FFMA R5, R28, R88, R5 ;  /* 0x000000581c057223 */ /* 0x000fca0000000005 */
[----:B------:R-:W-:-:S04]  /*48d0*/  F2FP.BF16.F32.PACK_AB R5, RZ, R5 ;  /* 0x00000005ff05723e */ /* 0x000fc800000010ff */
[----:B------:R-:W-:Y:S01]  /*48e0*/  PRMT R6, R5, 0x7610, R6 ;  /* 0x0000761005067816 */ /* 0x000fe20000000006 */
[----:B------:R-:W-:-:S05]  /*48f0*/  @P4 IMAD.MOV.U32 R5, RZ, RZ, R15 ;  /* 0x000000ffff054224 */ /* 0x000fca00078e000f */
[----:B------:R3:W-:Y:S01]  /*4900*/  @P4 STG.E.U16 desc[UR36][R4.64+0x10], R6 ;  /* 0x0000100604004986 */ /* 0x0007e2000c101524 */
[----:B------:R-:W-:-:S13]  /*4910*/  ISETP.GT.AND P4, PT, R3, 0x80, P6 ;  /* 0x000000800300780c */ /* 0x000fda0003784270 */
[----:B---3--:R-:W-:Y:S05]  /*4920*/  @!P4 BRA `(.L_x_99) ;  /* 0x000000000004c947 */ /* 0x008fea0003800000 */
[----:B------:R3:W5:Y:S02]  /*4930*/  LDG.E.LTC128B.U16 R114, desc[UR36][R60.64+0x12] ;  /* 0x000012243c727981 */ /* 0x000764000c1e1520 */
.L_x_99:
[----:B------:R-:W-:Y:S05]  /*4940*/  BSYNC B1 ;  /* 0x0000000000017941 */ /* 0x000fea0003800000 */
.L_x_98:
[----:B-----5:R-:W-:Y:S01]  /*4950*/  IMAD.U32 R4, R114, 0x10000, RZ ;  /* 0x0001000072047824 */ /* 0x020fe200078e00ff */
[----:B------:R-:W-:Y:S01]  /*4960*/  BSSY B1, `(.L_x_100) ;  /* 0x000000c000017945 */ /* 0x000fe20003800000 */
[----:B------:R-:W-:Y:S02]  /*4970*/  @P4 IMAD.MOV.U32 R5, RZ, RZ, R15 ;  /* 0x000000ffff054224 */ /* 0x000fe400078e000f */
[----:B------:R-:W-:-:S04]  /*4980*/  FMUL R4, R4, R89 ;  /* 0x0000005904047220 */ /* 0x000fc80000400000 */
[----:B------:R-:W-:-:S05]  /*4990*/  FFMA R4, R29, R88, R4 ;  /* 0x000000581d047223 */ /* 0x000fca0000000004 */
[----:B------:R-:W-:-:S04]  /*49a0*/  F2FP.BF16.F32.PACK_AB R4, RZ, R4 ;  /* 0x00000004ff04723e */ /* 0x000fc800000010ff */
[----:B------:R-:W-:Y:S01]  /*49b0*/  PRMT R6, R4, 0x7610, R6 ;  /* 0x0000761004067816 */ /* 0x000fe20000000006 */
[----:B------:R-:W-:-:S05]  /*49c0*/  @P4 IMAD.MOV.U32 R4, RZ, RZ, R14 ;  /* 0x000000ffff044224 */ /* 0x000fca00078e000e */
[----:B------:R0:W-:Y:S01]  /*49d0*/  @P4 STG.E.U16 desc[UR36][R4.64+0x12], R6 ;  /* 0x0000120604004986 */ /* 0x0001e2000c101524 */
[----:B------:R-:W-:-:S04]  /*49e0*/  ISETP.NE.AND P4, PT, R115, RZ, PT ;  /* 0x000000ff7300720c */ /* 0x000fc80003f85270 */
[----:B------:R-:W-:-:S13]  /*49f0*/  ISETP.GT.AND P4, PT, R3, 0x88, P4 ;  /* 0x000000880300780c */ /* 0x000fda0002784270 */
[----:B0-----:R-:W-:Y:S05]  /*4a00*/  @!P4 BRA `(.L_x_101) ;  /* 0x000000000004c947 */ /* 0x001fea0003800000 */
[----:B------:R0:W5:Y:S02]  /*4a10*/  LDG.E.LTC128B.U16 R114, desc[UR36][R12.64+0x10] ;  /* 0x000010240c727981 */ /* 0x000164000c1e1520 */
.L_x_101:
[----:B------:R-:W-:Y:S05]  /*4a20*/  BSYNC B1 ;  /* 0x0000000000017941 */ /* 0x000fea0003800000 */
.L_x_100:
        /* <DEDUP_REMOVED lines=9> */
.L_x_103:
[----:B------:R-:W-:Y:S05]  /*4ac0*/  BSYNC B1 ;  /* 0x0000000000017941 */ /* 0x000fea0003800000 */
.L_x_102:
[----:B-----5:R-:W-:Y:S01]  /*4ad0*/  IMAD.U32 R4, R114, 0x10000, RZ ;  /* 0x0001000072047824 */ /* 0x020fe200078e00ff */
[----:B------:R-:W-:Y:S01]  /*4ae0*/  ISETP.NE.AND P6, PT, R119, RZ, PT ;  /* 0x000000ff7700720c */ /* 0x000fe20003fc5270 */
        /* <DEDUP_REMOVED lines=8> */
[----:B------:R-:W-:-:S13]  /*4b70*/  ISETP.GT.AND P4, PT, R3, 0x80, P6 ;  /* 0x000000800300780c */ /* 0x000fda0003784270 */
[----:B0-----:R-:W-:Y:S05]  /*4b80*/  @!P4 BRA `(.L_x_105) ;  /* 0x000000000004c947 */ /* 0x001fea0003800000 */
[----:B------:R0:W5:Y:S02]  /*4b90*/  LDG.E.LTC128B.U16 R114, desc[UR36][R60.64+0x20] ;  /* 0x000020243c727981 */ /* 0x000164000c1e1520 */
.L_x_105:
[----:B------:R-:W-:Y:S05]  /*4ba0*/  BSYNC B1 ;  /* 0x0000000000017941 */ /* 0x000fea0003800000 */
.L_x_104:
[----:B-----5:R-:W-:Y:S01]  /*4bb0*/  IMAD.U32 R4, R114, 0x10000, RZ ;  /* 0x0001000072047824 */ /* 0x020fe200078e00ff */
[----:B------:R-:W-:Y:S01]  /*4bc0*/  ISETP.NE.AND P6, PT, R101, RZ, PT ;  /* 0x000000ff6500720c */ /* 0x000fe20003fc5270 */
[----:B------:R-:W-:Y:S02]  /*4bd0*/  BSSY B1, `(.L_x_106) ;  /* 0x000000b000017945 */ /* 0x000fe40003800000 */
[----:B------:R-:W-:Y:S01]  /*4be0*/  FMUL R5, R4, R89 ;  /* 0x0000005904057220 */ /* 0x000fe20000400000 */
[----:B------:R-:W-:-:S03]  /*4bf0*/  @P4 IMAD.MOV.U32 R4, RZ, RZ, R14 ;  /* 0x000000ffff044224 */ /* 0x000fc600078e000e */
        /* <DEDUP_REMOVED lines=8> */
.L_x_107:
[----:B------:R-:W-:Y:S05]  /*4c80*/  BSYNC B1 ;  /* 0x0000000000017941 */ /* 0x000fea0003800000 */
.L_x_106:
        /* <DEDUP_REMOVED lines=13> */
.L_x_109:
[----:B------:R-:W-:Y:S05]  /*4d60*/  BSYNC B1 ;  /* 0x0000000000017941 */ /* 0x000fea0003800000 */
.L_x_108:
[----:B-----5:R-:W-:Y:S01]  /*4d70*/  IMAD.U32 R4, R114, 0x10000, RZ ;  /* 0x0001000072047824 */ /* 0x020fe200078e00ff */
[----:B------:R-:W-:Y:S03]  /*4d80*/  BSSY B1, `(.L_x_110) ;  /* 0x000000b000017945 */ /* 0x000fe60003800000 */
        /* <DEDUP_REMOVED lines=10> */
.L_x_111:
[----:B------:R-:W-:Y:S05]  /*4e30*/  BSYNC B1 ;  /* 0x0000000000017941 */ /* 0x000fea0003800000 */
.L_x_110:
        /* <DEDUP_REMOVED lines=13> */
.L_x_113:
[----:B------:R-:W-:Y:S05]  /*4f10*/  BSYNC B1 ;  /* 0x0000000000017941 */ /* 0x000fea0003800000 */
.L_x_112:
        /* <DEDUP_REMOVED lines=13> */
.L_x_115:
[----:B------:R-:W-:Y:S05]  /*4ff0*/  BSYNC B1 ;  /* 0x0000000000017941 */ /* 0x000fea0003800000 */
.L_x_114:
        /* <DEDUP_REMOVED lines=13> */
.L_x_117:
[----:B------:R-:W-:Y:S05]  /*50d0*/  BSYNC B1 ;  /* 0x0000000000017941 */ /* 0x000fea0003800000 */
.L_x_116:
        /* <DEDUP_REMOVED lines=12> */
.L_x_119:
[----:B------:R-:W-:Y:S05]  /*51a0*/  BSYNC B1 ;  /* 0x0000000000017941 */ /* 0x000fea0003800000 */
.L_x_118:
        /* <DEDUP_REMOVED lines=13> */
.L_x_121:
[----:B------:R-:W-:Y:S05]  /*5280*/  BSYNC B1 ;  /* 0x0000000000017941 */ /* 0x000fea0003800000 */
.L_x_120:
        /* <DEDUP_REMOVED lines=13> */
.L_x_123:
[----:B------:R-:W-:Y:S05]  /*5360*/  BSYNC B1 ;  /* 0x0000000000017941 */ /* 0x000fea0003800000 */
.L_x_122:
        /* <DEDUP_REMOVED lines=13> */
.L_x_125:
[----:B------:R-:W-:Y:S05]  /*5440*/  BSYNC B1 ;  /* 0x0000000000017941 */ /* 0x000fea0003800000 */
.L_x_124:
        /* <DEDUP_REMOVED lines=12> */
.L_x_127:
[----:B------:R-:W-:Y:S05]  /*5510*/  BSYNC B1 ;  /* 0x0000000000017941 */ /* 0x000fea0003800000 */
.L_x_126:
        /* <DEDUP_REMOVED lines=13> */
.L_x_129:
[----:B------:R-:W-:Y:S05]  /*55f0*/  BSYNC B1 ;  /* 0x0000000000017941 */ /* 0x000fea0003800000 */
.L_x_128:
        /* <DEDUP_REMOVED lines=12> */
.L_x_131:
[----:B------:R-:W-:Y:S05]  /*56c0*/  BSYNC B1 ;  /* 0x0000000000017941 */ /* 0x000fea0003800000 */
.L_x_130:
        /* <DEDUP_REMOVED lines=12> */
.L_x_133:
[----:B------:R-:W-:Y:S05]  /*5790*/  BSYNC B1 ;  /* 0x0000000000017941 */ /* 0x000fea0003800000 */
.L_x_132:
[----:B-----5:R-:W-:Y:S01]  /*57a0*/  IMAD.U32 R4, R114, 0x10000, RZ ;  /* 0x0001000072047824 */ /* 0x020fe200078e00ff */
[----:B------:R-:W-:Y:S01]  /*57b0*/  ISETP.GT.AND P5, PT, R3, 0x88, P5 ;  /* 0x000000880300780c */ /* 0x000fe20002fa4270 */
        /* <DEDUP_REMOVED lines=8> */
[----:B------:R-:W-:Y:S05]  /*5840*/  @!P5 BRA `(.L_x_135) ;  /* 0x000000000004d947 */ /* 0x000fea0003800000 */
[----:B------:R0:W5:Y:S02]  /*5850*/  LDG.E.LTC128B.U16 R114, desc[UR36][R12.64+0x52] ;  /* 0x000052240c727981 */ /* 0x000164000c1e1520 */
.L_x_135:
[----:B------:R-:W-:Y:S05]  /*5860*/  BSYNC B1 ;  /* 0x0000000000017941 */ /* 0x000fea0003800000 */
.L_x_134:
[----:B0----5:R-:W-:Y:S01]  /*5870*/  IMAD.U32 R4, R114, 0x10000, RZ ;  /* 0x0001000072047824 */ /* 0x021fe200078e00ff */
        /* <DEDUP_REMOVED lines=11> */
.L_x_137:
[----:B------:R-:W-:Y:S05]  /*5930*/  BSYNC B1 ;  /* 0x0000000000017941 */ /* 0x000fea0003800000 */
.L_x_136:
[----:B0----5:R-:W-:Y:S01]  /*5940*/  IMAD.U32 R4, R114, 0x10000, RZ ;  /* 0x0001000072047824 */ /* 0x021fe200078e00ff */
        /* <DEDUP_REMOVED lines=11> */
.L_x_139:
[----:B------:R-:W-:Y:S05]  /*5a00*/  BSYNC B1 ;  /* 0x0000000000017941 */ /* 0x000fea0003800000 */
.L_x_138:
        /* <DEDUP_REMOVED lines=12> */
.L_x_141:
[----:B------:R-:W-:Y:S05]  /*5ad0*/  BSYNC B1 ;  /* 0x0000000000017941 */ /* 0x000fea0003800000 */
.L_x_140:
        /* <DEDUP_REMOVED lines=12> */
.L_x_143:
[----:B------:R-:W-:Y:S05]  /*5ba0*/  BSYNC B1 ;  /* 0x0000000000017941 */ /* 0x000fea0003800000 */
.L_x_142:
        /* <DEDUP_REMOVED lines=12> */
.L_x_145:
[----:B------:R-:W-:Y:S05]  /*5c70*/  BSYNC B1 ;  /* 0x0000000000017941 */ /* 0x000fea0003800000 */
.L_x_144:
        /* <DEDUP_REMOVED lines=12> */
.L_x_147:
[----:B------:R-:W-:Y:S05]  /*5d40*/  BSYNC B1 ;  /* 0x0000000000017941 */ /* 0x000fea0003800000 */
.L_x_146:
        /* <DEDUP_REMOVED lines=9> */
.L_x_149:
[----:B------:R-:W-:Y:S05]  /*5de0*/  BSYNC B1 ;  /* 0x0000000000017941 */ /* 0x000fea0003800000 */
.L_x_148:
        /* <DEDUP_REMOVED lines=12> */
.L_x_151:
[----:B------:R-:W-:Y:S05]  /*5eb0*/  BSYNC B1 ;  /* 0x0000000000017941 */ /* 0x000fea0003800000 */
.L_x_150:
[----:B------:R-:W-:Y:S05]  /*5ec0*/  @!P0 BRA `(.L_x_152) ;  /* 0x0000001400848947 */ /* 0x000fea0003800000 */
[----:B-----5:R-:W-:-:S04]  /*5ed0*/  IMAD.U32 R114, R114, 0x10000, RZ ;  /* 0x0001000072727824 */ /* 0x020fc800078e00ff */
[----:B------:R-:W-:-:S04]  /*5ee0*/  FMUL R114, R114, R89 ;  /* 0x0000005972727220 */ /* 0x000fc80000400000 */
[----:B------:R-:W-:-:S05]  /*5ef0*/  FFMA R114, R55, R88, R114 ;  /* 0x0000005837727223 */ /* 0x000fca0000000072 */
[----:B------:R-:W-:-:S05]  /*5f00*/  F2FP.BF16.F32.PACK_AB R114, RZ, R114 ;  /* 0x00000072ff72723e */ /* 0x000fca00000010ff */
[----:B------:R0:W-:Y:S01]  /*5f10*/  STG.E.U16 desc[UR36][R10.64+0x72], R114 ;  /* 0x000072720a007986 */ /* 0x0001e2000c101524 */
[----:B------:R-:W-:Y:S05]  /*5f20*/  BRA `(.L_x_152) ;  /* 0x00000014006c7947 */ /* 0x000fea0003800000 */
.L_x_29:
[----:B------:R-:W-:Y:S01]  /*5f30*/  ULDC.64 UR4, c[0x0][0x5c0] ;  /* 0x0001700000047ab9 */ /* 0x000fe20000000a00 */
[-C--:B------:R-:W-:Y:S01]  /*5f40*/  FMUL R56, R56, R88.reuse ;  /* 0x0000005838387220 */ /* 0x080fe20000400000 */
[----:B------:R-:W-:Y:S01]  /*5f50*/  LEA R10, P1, R112, UR4, 0x1 ;  /* 0x00000004700a7c11 */ /* 0x000fe2000f8208ff */
[----:B------:R-:W-:Y:S01]  /*5f60*/  IMAD.SHL.U32 R7, R94, 0x2, RZ ;  /* 0x000000025e077824 */ /* 0x000fe200078e00ff */
[----:B------:R-:W-:Y:S01]  /*5f70*/  ISETP.GT.AND P3, PT, R4, 0x1, PT ;  /* 0x000000010400780c */ /* 0x000fe20003f64270 */
[----:B------:R-:W-:Y:S01]  /*5f80*/  FMUL R57, R57, R88 ;  /* 0x0000005839397220 */ /* 0x000fe20000400000 */
[----:B------:R-:W-:Y:S01]  /*5f90*/  F2FP.BF16.F32.PACK_AB R56, RZ, R56 ;  /* 0x00000038ff38723e */ /* 0x000fe200000010ff */
[-C--:B------:R-:W-:Y:S01]  /*5fa0*/  FMUL R58, R58, R88.reuse ;  /* 0x000000583a3a7220 */ /* 0x080fe20000400000 */
[----:B------:R-:W-:Y:S01]  /*5fb0*/  LEA.HI.X R11, R112, UR5, R105, 0x1, P1 ;  /* 0x00000005700b7c11 */ /* 0x000fe200088f0c69 */
[-C--:B------:R-:W-:Y:S01]  /*5fc0*/  FMUL R59, R59, R88.reuse ;  /* 0x000000583b3b7220 */ /* 0x080fe20000400000 */
[----:B------:R-:W-:Y:S01]  /*5fd0*/  ISETP.GT.AND P1, PT, R3, RZ, P3 ;  /* 0x000000ff0300720c */ /* 0x000fe20001f24270 */
[----:B------:R-:W-:Y:S01]  /*5fe0*/  IMAD.SHL.U32 R19, R95, 0x2, RZ ;  /* 0x000000025f137824 */ /* 0x000fe200078e00ff */
[----:B------:R-:W-:Y:S01]  /*5ff0*/  ISETP.GT.AND P2, PT, R3, 0x8, P6 ;  /* 0x000000080300780c */ /* 0x000fe20003744270 */
[----:B------:R-:W-:Y:S01]  /*6000*/  @P0 STG.E.U16 desc[UR36][R10.64], R56 ;  /* 0x000000380a000986 */ /* 0x000fe2000c101524 */
[----:B------:R-:W-:Y:S01]  /*6010*/  SHF.L.U64.HI R5, R94, 0x1, R93 ;  /* 0x000000015e057819 */ /* 0x000fe2000001025d */
[----:B------:R-:W-:Y:S01]  /*6020*/  FMUL R60, R60, R88 ;  /* 0x000000583c3c7220 */ /* 0x000fe20000400000 */
[----:B------:R-:W-:Y:S01]  /*6030*/  IADD3 R8, P0, R7, R10, RZ ;  /* 0x0000000a07087210 */ /* 0x000fe20007f1e0ff */
[-C--:B------:R-:W-:Y:S01]  /*6040*/  FMUL R61, R61, R88.reuse ;  /* 0x000000583d3d7220 */ /* 0x080fe20000400000 */
[----:B------:R-:W-:Y:S01]  /*6050*/  F2FP.BF16.F32.PACK_AB R57, RZ, R57 ;  /* 0x00000039ff39723e */ /* 0x000fe200000010ff */
[----:B------:R-:W-:Y:S01]  /*6060*/  FMUL R63, R63, R88 ;  /* 0x000000583f3f7220 */ /* 0x000fe20000400000 */
[----:B------:R-:W-:Y:S01]  /*6070*/  F2FP.BF16.F32.PACK_AB R58, RZ, R58 ;  /* 0x0000003aff3a723e */ /* 0x000fe200000010ff */
[----:B------:R-:W-:Y:S01]  /*6080*/  IMAD.X R9, R5, 0x1, R11, P0 ;  /* 0x0000000105097824 */ /* 0x000fe200000e060b */
[----:B------:R-:W-:Y:S01]  /*6090*/  ISETP.GT.AND P0, PT, R3, 0x8, P3 ;  /* 0x000000080300780c */ /* 0x000fe20001f04270 */
[----:B------:R-:W-:Y:S01]  /*60a0*/  @P1 STG.E.U16 desc[UR36][R10.64+0x2], R57 ;  /* 0x000002390a001986 */ /* 0x000fe2000c101524 */
[----:B------:R-:W-:Y:S01]  /*60b0*/  F2FP.BF16.F32.PACK_AB R59, RZ, R59 ;  /* 0x0000003bff3b723e */ /* 0x000fe200000010ff */
[----:B------:R-:W-:Y:S01]  /*60c0*/  FMUL R62, R62, R88 ;  /* 0x000000583e3e7220 */ /* 0x000fe20000400000 */
[----:B------:R-:W-:Y:S01]  /*60d0*/  SHF.L.U64.HI R13, R95, 0x1, R92 ;  /* 0x000000015f0d7819 */ /* 0x000fe2000001025c */
[----:B------:R-:W-:Y:S01]  /*60e0*/  @P2 STG.E.U16 desc[UR36][R8.64], R58 ;  /* 0x0000003a08002986 */ /* 0x000fe2000c101524 */
[----:B------:R-:W-:Y:S01]  /*60f0*/  IADD3 R6, P1, P2, R19, R10, R7 ;  /* 0x0000000a13067210 */ /* 0x000fe20007a3e007 */
[-C--:B------:R-:W-:Y:S01]  /*6100*/  FMUL R64, R64, R88.reuse ;  /* 0x0000005840407220 */ /* 0x080fe20000400000 */
[C---:B------:R-:W-:Y:S01]  /*6110*/  ISETP.GT.AND P4, PT, R4.reuse, 0x8, PT ;  /* 0x000000080400780c */ /* 0x040fe20003f84270 */
[-C--:B------:R-:W-:Y:S01]  /*6120*/  FMUL R65, R65, R88.reuse ;  /* 0x0000005841417220 */ /* 0x080fe20000400000 */
[----:B------:R-:W-:Y:S01]  /*6130*/  ISETP.GT.AND P3, PT, R4, 0x9, PT ;  /* 0x000000090400780c */ /* 0x000fe20003f64270 */
[-C--:B------:R-:W-:Y:S01]  /*6140*/  FMUL R66, R66, R88.reuse ;  /* 0x0000005842427220 */ /* 0x080fe20000400000 */
[----:B------:R-:W-:Y:S01]  /*6150*/  IADD3.X R7, R13, R11, R5, P1, P2 ;  /* 0x0000000b0d077210 */ /* 0x000fe20000fe4405 */
[----:B------:R-:W-:Y:S01]  /*6160*/  @P0 STG.E.U16 desc[UR36][R8.64+0x2], R59 ;  /* 0x0000023b08000986 */ /* 0x000fe2000c101524 */
[----:B------:R-:W-:Y:S01]  /*6170*/  ISETP.GT.AND P1, PT, R3, RZ, P4 ;  /* 0x000000ff0300720c */ /* 0x000fe20002724270 */
[-C--:B------:R-:W-:Y:S01]  /*6180*/  FMUL R67, R67, R88.reuse ;  /* 0x0000005843437220 */ /* 0x080fe20000400000 */
[----:B------:R-:W-:Y:S01]  /*6190*/  ISETP.GT.AND P0, PT, R3, RZ, P3 ;  /* 0x000000ff0300720c */ /* 0x000fe20001f04270 */
[----:B------:R-:W-:Y:S01]  /*61a0*/  FMUL R68, R68, R88 ;  /* 0x0000005844447220 */ /* 0x000fe20000400000 */
[----:B------:R-:W-:Y:S01]  /*61b0*/  F2FP.BF16.F32.PACK_AB R60, RZ, R60 ;  /* 0x0000003cff3c723e */ /* 0x000fe200000010ff */
[-C--:B------:R-:W-:Y:S01]  /*61c0*/  FMUL R69, R69, R88.reuse ;  /* 0x0000005845457220 */ /* 0x080fe20000400000 */
[----:B------:R-:W-:Y:S01]  /*61d0*/  F2FP.BF16.F32.PACK_AB R61, RZ, R61 ;  /* 0x0000003dff3d723e */ /* 0x000fe200000010ff */
[-C--:B------:R-:W-:Y:S01]  /*61e0*/  FMUL R70, R70, R88.reuse ;  /* 0x0000005846467220 */ /* 0x080fe20000400000 */
[----:B------:R-:W-:Y:S01]  /*61f0*/  F2FP.BF16.F32.PACK_AB R63, RZ, R63 ;  /* 0x0000003fff3f723e */ /* 0x000fe200000010ff */
[----:B------:R-:W-:Y:S01]  /*6200*/  FMUL R71, R71, R88 ;  /* 0x0000005847477220 */ /* 0x000fe20000400000 */
[----:B------:R-:W-:Y:S01]  /*6210*/  F2FP.BF16.F32.PACK_AB R62, RZ, R62 ;  /* 0x0000003eff3e723e */ /* 0x000fe200000010ff */
[----:B------:R-:W-:Y:S01]  /*6220*/  FMUL R72, R72, R88 ;  /* 0x0000005848487220 */ /* 0x000fe20000400000 */
[----:B------:R-:W-:Y:S01]  /*6230*/  F2FP.BF16.F32.PACK_AB R64, RZ, R64 ;  /* 0x00000040ff40723e */ /* 0x000fe200000010ff */
[----:B------:R-:W-:Y:S01]  /*6240*/  @P1 STG.E.U16 desc[UR36][R10.64+0x10], R60 ;  /* 0x0000103c0a001986 */ /* 0x000fe2000c101524 */
[----:B------:R-:W-:Y:S01]  /*6250*/  ISETP.GT.AND P1, PT, R3, 0x8, P4 ;  /* 0x000000080300780c */ /* 0x000fe20002724270 */
[-C--:B------:R-:W-:Y:S01]  /*6260*/  FMUL R73, R73, R88.reuse ;  /* 0x0000005849497220 */ /* 0x080fe20000400000 */
[----:B------:R-:W-:Y:S01]  /*6270*/  ISETP.GT.AND P2, PT, R4, 0x11, PT ;  /* 0x000000110400780c */ /* 0x000fe20003f44270 */
[----:B------:R-:W-:Y:S01]  /*6280*/  @P0 STG.E.U16 desc[UR36][R10.64+0x12], R61 ;  /* 0x0000123d0a000986 */ /* 0x000fe2000c101524 */
[----:B------:R-:W-:Y:S01]  /*6290*/  ISETP.GT.AND P0, PT, R3, 0x8, P3 ;  /* 0x000000080300780c */ /* 0x000fe20001f04270 */
[-C--:B------:R-:W-:Y:S01]  /*62a0*/  FMUL R74, R74, R88.reuse ;  /* 0x000000584a4a7220 */ /* 0x080fe20000400000 */
[----:B------:R-:W-:Y:S01]  /*62b0*/  ISETP.GT.AND P3, PT, R4, 0x10, PT ;  /* 0x000000100400780c */ /* 0x000fe20003f64270 */
[-C--:B------:R-:W-:Y:S01]  /*62c0*/  FMUL R75, R75, R88.reuse ;  /* 0x000000584b4b7220 */ /* 0x080fe20000400000 */
[----:B------:R-:W-:Y:S01]  /*62d0*/  F2FP.BF16.F32.PACK_AB R65, RZ, R65 ;  /* 0x00000041ff41723e */ /* 0x000fe200000010ff */
[----:B------:R-:W-:Y:S01]  /*62e0*/  FMUL R76, R76, R88 ;  /* 0x000000584c4c7220 */ /* 0x000fe20000400000 */
[----:B------:R-:W-:Y:S01]  /*62f0*/  F2FP.BF16.F32.PACK_AB R66, RZ, R66 ;  /* 0x00000042ff42723e */ /* 0x000fe200000010ff */
[----:B------:R-:W-:Y:S01]  /*6300*/  FMUL R77, R77, R88 ;  /* 0x000000584d4d7220 */ /* 0x000fe20000400000 */
[----:B------:R-:W-:Y:S01]  /*6310*/  F2FP.BF16.F32.PACK_AB R67, RZ, R67 ;  /* 0x00000043ff43723e */ /* 0x000fe200000010ff */
[----:B------:R-:W-:Y:S01]  /*6320*/  @P1 STG.E.U16 desc[UR36][R8.64+0x10], R62 ;  /* 0x0000103e08001986 */ /* 0x000fe2000c101524 */
[----:B------:R-:W-:Y:S01]  /*6330*/  F2FP.BF16.F32.PACK_AB R68, RZ, R68 ;  /* 0x00000044ff44723e */ /* 0x000fe200000010ff */
[-C--:B------:R-:W-:Y:S01]  /*6340*/  FMUL R78, R78, R88.reuse ;  /* 0x000000584e4e7220 */ /* 0x080fe20000400000 */
[----:B------:R-:W-:Y:S01]  /*6350*/  ISETP.GT.AND P1, PT, R4, 0x19, PT ;  /* 0x000000190400780c */ /* 0x000fe20003f24270 */
[----:B------:R-:W-:Y:S01]  /*6360*/  @P0 STG.E.U16 desc[UR36][R8.64+0x12], R63 ;  /* 0x0000123f08000986 */ /* 0x000fe2000c101524 */
[----:B------:R-:W-:Y:S01]  /*6370*/  ISETP.GT.AND P0, PT, R3, RZ, P3 ;  /* 0x000000ff0300720c */ /* 0x000fe20001f04270 */
[-C--:B------:R-:W-:Y:S01]  /*6380*/  FMUL R79, R79, R88.reuse ;  /* 0x000000584f4f7220 */ /* 0x080fe20000400000 */
[----:B------:R-:W-:Y:S01]  /*6390*/  F2FP.BF16.F32.PACK_AB R69, RZ, R69 ;  /* 0x00000045ff45723e */ /* 0x000fe200000010ff */
[----:B------:R-:W-:Y:S01]  /*63a0*/  FMUL R80, R80, R88 ;  /* 0x0000005850507220 */ /* 0x000fe20000400000 */
[----:B------:R-:W-:Y:S01]  /*63b0*/  F2FP.BF16.F32.PACK_AB R70, RZ, R70 ;  /* 0x00000046ff46723e */ /* 0x000fe200000010ff */
        /* <DEDUP_REMOVED lines=8> */
[----:B------:R-:W-:Y:S01]  /*6440*/  @P0 STG.E.U16 desc[UR36][R10.64+0x20], R64 ;  /* 0x000020400a000986 */ /* 0x000fe2000c101524 */
[----:B------:R-:W-:Y:S01]  /*6450*/  ISETP.GT.AND P0, PT, R3, RZ, P2 ;  /* 0x000000ff0300720c */ /* 0x000fe20001704270 */
[-C--:B------:R-:W-:Y:S01]  /*6460*/  FMUL R85, R85, R88.reuse ;  /* 0x0000005855557220 */ /* 0x080fe20000400000 */
[----:B------:R-:W-:Y:S01]  /*6470*/  F2FP.BF16.F32.PACK_AB R75, RZ, R75 ;  /* 0x0000004bff4b723e */ /* 0x000fe200000010ff */
[-C--:B------:R-:W-:Y:S01]  /*6480*/  FMUL R86, R86, R88.reuse ;  /* 0x0000005856567220 */ /* 0x080fe20000400000 */
[----:B------:R-:W-:Y:S01]  /*6490*/  ISETP.GT.AND P5, PT, R4, 0x28, PT ;  /* 0x000000280400780c */ /* 0x000fe20003fa4270 */
[----:B------:R-:W-:Y:S01]  /*64a0*/  FMUL R87, R87, R88 ;  /* 0x0000005857577220 */ /* 0x000fe20000400000 */
[----:B------:R-:W-:Y:S01]  /*64b0*/  F2FP.BF16.F32.PACK_AB R76, RZ, R76 ;  /* 0x0000004cff4c723e */ /* 0x000fe200000010ff */
[-C--:B------:R-:W-:Y:S01]  /*64c0*/  FMUL R24, R24, R88.reuse ;  /* 0x0000005818187220 */ /* 0x080fe20000400000 */
[----:B------:R-:W-:Y:S01]  /*64d0*/  ISETP.GT.AND P4, PT, R4, 0x29, PT ;  /* 0x000000290400780c */ /* 0x000fe20003f84270 */
[-C--:B------:R-:W-:Y:S01]  /*64e0*/  FMUL R25, R25, R88.reuse ;  /* 0x0000005819197220 */ /* 0x080fe20000400000 */
[----:B------:R-:W-:Y:S01]  /*64f0*/  F2FP.BF16.F32.PACK_AB R77, RZ, R77 ;  /* 0x0000004dff4d723e */ /* 0x000fe200000010ff */
[----:B------:R-:W-:Y:S01]  /*6500*/  FMUL R26, R26, R88 ;  /* 0x000000581a1a7220 */ /* 0x000fe20000400000 */
[----:B------:R-:W-:Y:S01]  /*6510*/  F2FP.BF16.F32.PACK_AB R78, RZ, R78 ;  /* 0x0000004eff4e723e */ /* 0x000fe200000010ff */
[----:B------:R-:W-:Y:S01]  /*6520*/  @P0 STG.E.U16 desc[UR36][R10.64+0x22], R65 ;  /* 0x000022410a000986 */ /* 0x000fe2000c101524 */
[----:B------:R-:W-:Y:S01]  /*6530*/  ISETP.GT.AND P0, PT, R3, 0x8, P3 ;  /* 0x000000080300780c */ /* 0x000fe20001f04270 */
[-C--:B------:R-:W-:Y:S01]  /*6540*/  FMUL R27, R27, R88.reuse ;  /* 0x000000581b1b7220 */ /* 0x080fe20000400000 */
[----:B------:R-:W-:Y:S01]  /*6550*/  F2FP.BF16.F32.PACK_AB R79, RZ, R79 ;  /* 0x0000004fff4f723e */ /* 0x000fe200000010ff */
[-C--:B------:R-:W-:Y:S01]  /*6560*/  FMUL R28, R28, R88.reuse ;  /* 0x000000581c1c7220 */ /* 0x080fe20000400000 */
[----:B------:R-:W-:Y:S01]  /*6570*/  ISETP.GT.AND P3, PT, R4, 0x30, PT ;  /* 0x000000300400780c */ /* 0x000fe20003f64270 */
        /* <DEDUP_REMOVED lines=8> */
[----:B------:R-:W-:Y:S01]  /*6600*/  @P0 STG.E.U16 desc[UR36][R8.64+0x20], R66 ;  /* 0x0000204208000986 */ /* 0x000fe2000c101524 */
[----:B------:R-:W-:Y:S01]  /*6610*/  ISETP.GT.AND P0, PT, R3, 0x8, P2 ;  /* 0x000000080300780c */ /* 0x000fe20001704270 */
[-C--:B------:R-:W-:Y:S01]  /*6620*/  FMUL R33, R33, R88.reuse ;  /* 0x0000005821217220 */ /* 0x080fe20000400000 */
[----:B------:R-:W-:Y:S01]  /*6630*/  ISETP.GT.AND P2, PT, R4, 0x18, PT ;  /* 0x000000180400780c */ /* 0x000fe20003f44270 */
[----:B------:R-:W-:Y:S01]  /*6640*/  FMUL R34, R34, R88 ;  /* 0x0000005822227220 */ /* 0x000fe20000400000 */
[----:B------:R-:W-:Y:S01]  /*6650*/  F2FP.BF16.F32.PACK_AB R84, RZ, R84 ;  /* 0x00000054ff54723e */ /* 0x000fe200000010ff */
[-C--:B------:R-:W-:Y:S01]  /*6660*/  FMUL R35, R35, R88.reuse ;  /* 0x0000005823237220 */ /* 0x080fe20000400000 */
[----:B------:R-:W-:Y:S01]  /*6670*/  P2R R5, PR, RZ, 0x20 ;  /* 0x00000020ff057803 */ /* 0x000fe20000000000 */
[-C--:B------:R-:W-:Y:S01]  /*6680*/  FMUL R36, R36, R88.reuse ;  /* 0x0000005824247220 */ /* 0x080fe20000400000 */
[----:B------:R-:W-:Y:S01]  /*6690*/  F2FP.BF16.F32.PACK_AB R85, RZ, R85 ;  /* 0x00000055ff55723e */ /* 0x000fe200000010ff */
[----:B------:R-:W-:Y:S01]  /*66a0*/  FMUL R37, R37, R88 ;  /* 0x0000005825257220 */ /* 0x000fe20000400000 */
[----:B------:R-:W-:Y:S01]  /*66b0*/  F2FP.BF16.F32.PACK_AB R86, RZ, R86 ;  /* 0x00000056ff56723e */ /* 0x000fe200000010ff */
[-C--:B------:R-:W-:Y:S01]  /*66c0*/  FMUL R38, R38, R88.reuse ;  /* 0x0000005826267220 */ /* 0x080fe20000400000 */
[----:B------:R-:W-:Y:S01]  /*66d0*/  F2FP.BF16.F32.PACK_AB R87, RZ, R87 ;  /* 0x00000057ff57723e */ /* 0x000fe200000010ff */
[----:B------:R-:W-:Y:S01]  /*66e0*/  @P0 STG.E.U16 desc[UR36][R8.64+0x22], R67 ;  /* 0x0000224308000986 */ /* 0x000fe2000c101524 */
[----:B------:R-:W-:Y:S01]  /*66f0*/  ISETP.GT.AND P0, PT, R3, RZ, P2 ;  /* 0x000000ff0300720c */ /* 0x000fe20001704270 */
        /* <DEDUP_REMOVED lines=36> */
[----:B------:R-:W-:Y:S01]  /*6940*/  FMUL R55, R55, R88 ;  /* 0x0000005837377220 */ /* 0x000fe20000400000 */
[----:B------:R-:W-:-:S02]  /*6950*/  F2FP.BF16.F32.PACK_AB R39, RZ, R39 ;  /* 0x00000027ff27723e */ /* 0x000fc400000010ff */
[----:B------:R-:W-:Y:S01]  /*6960*/  F2FP.BF16.F32.PACK_AB R40, RZ, R40 ;  /* 0x00000028ff28723e */ /* 0x000fe200000010ff */
[----:B------:R-:W-:Y:S01]  /*6970*/  @P0 STG.E.U16 desc[UR36][R8.64+0x30], R70 ;  /* 0x0000304608000986 */ /* 0x000fe2000c101524 */
[----:B------:R-:W-:Y:S02]  /*6980*/  ISETP.GT.AND P0, PT, R3, 0x8, P1 ;  /* 0x000000080300780c */ /* 0x000fe40000f04270 */
[----:B------:R-:W-:Y:S02]  /*6990*/  ISETP.GT.AND P1, PT, R4, 0x21, PT ;  /* 0x000000210400780c */ /* 0x000fe40003f24270 */
[----:B------:R-:W-:Y:S02]  /*69a0*/  F2FP.BF16.F32.PACK_AB R41, RZ, R41 ;  /* 0x00000029ff29723e */ /* 0x000fe400000010ff */
[----:B------:R-:W-:Y:S02]  /*69b0*/  F2FP.BF16.F32.PACK_AB R42, RZ, R42 ;  /* 0x0000002aff2a723e */ /* 0x000fe400000010ff */
[----:B------:R-:W-:-:S02]  /*69c0*/  F2FP.BF16.F32.PACK_AB R43, RZ, R43 ;  /* 0x0000002bff2b723e */ /* 0x000fc400000010ff */
[----:B------:R-:W-:Y:S02]  /*69d0*/  F2FP.BF16.F32.PACK_AB R44, RZ, R44 ;  /* 0x0000002cff2c723e */ /* 0x000fe400000010ff */
[----:B------:R-:W-:Y:S01]  /*69e0*/  F2FP.BF16.F32.PACK_AB R45, RZ, R45 ;  /* 0x0000002dff2d723e */ /* 0x000fe200000010ff */
[----:B------:R-:W-:Y:S01]  /*69f0*/  @P0 STG.E.U16 desc[UR36][R8.64+0x32], R71 ;  /* 0x0000324708000986 */ /* 0x000fe2000c101524 */
[----:B------:R-:W-:Y:S02]  /*6a00*/  ISETP.GT.AND P0, PT, R3, RZ, P2 ;  /* 0x000000ff0300720c */ /* 0x000fe40001704270 */
[----:B------:R-:W-:Y:S02]  /*6a10*/  F2FP.BF16.F32.PACK_AB R46, RZ, R46 ;  /* 0x0000002eff2e723e */ /* 0x000fe400000010ff */
[----:B------:R-:W-:Y:S02]  /*6a20*/  F2FP.BF16.F32.PACK_AB R47, RZ, R47 ;  /* 0x0000002fff2f723e */ /* 0x000fe400000010ff */
[----:B------:R-:W-:-:S02]  /*6a30*/  F2FP.BF16.F32.PACK_AB R48, RZ, R48 ;  /* 0x00000030ff30723e */ /* 0x000fc400000010ff */
[----:B------:R-:W-:Y:S02]  /*6a40*/  F2FP.BF16.F32.PACK_AB R49, RZ, R49 ;  /* 0x00000031ff31723e */ /* 0x000fe400000010ff */
[----:B------:R-:W-:Y:S02]  /*6a50*/  F2FP.BF16.F32.PACK_AB R50, RZ, R50 ;  /* 0x00000032ff32723e */ /* 0x000fe400000010ff */
[----:B------:R-:W-:Y:S01]  /*6a60*/  F2FP.BF16.F32.PACK_AB R51, RZ, R51 ;  /* 0x00000033ff33723e */ /* 0x000fe200000010ff */
[----:B------:R-:W-:Y:S01]  /*6a70*/  @P0 STG.E.U16 desc[UR36][R10.64+0x40], R72 ;  /* 0x000040480a000986 */ /* 0x000fe2000c101524 */
[----:B------:R-:W-:Y:S02]  /*6a80*/  ISETP.GT.AND P0, PT, R3, RZ, P1 ;  /* 0x000000ff0300720c */ /* 0x000fe40000f04270 */
[----:B------:R-:W-:Y:S02]  /*6a90*/  F2FP.BF16.F32.PACK_AB R52, RZ, R52 ;  /* 0x00000034ff34723e */ /* 0x000fe400000010ff */
[----:B------:R-:W-:-:S02]  /*6aa0*/  F2FP.BF16.F32.PACK_AB R53, RZ, R53 ;  /* 0x00000035ff35723e */ /* 0x000fc400000010ff */
[----:B------:R-:W-:Y:S02]  /*6ab0*/  F2FP.BF16.F32.PACK_AB R54, RZ, R54 ;  /* 0x00000036ff36723e */ /* 0x000fe400000010ff */
[----:B------:R-:W-:-:S05]  /*6ac0*/  F2FP.BF16.F32.PACK_AB R55, RZ, R55 ;  /* 0x00000037ff37723e */ /* 0x000fca00000010ff */
[----:B------:R-:W-:Y:S01]  /*6ad0*/  @P0 STG.E.U16 desc[UR36][R10.64+0x42], R73 ;  /* 0x000042490a000986 */ /* 0x000fe2000c101524 */
[----:B------:R-:W-:Y:S02]  /*6ae0*/  ISETP.GT.AND P0, PT, R3, 0x8, P2 ;  /* 0x000000080300780c */ /* 0x000fe40001704270 */
[----:B------:R-:W-:-:S11]  /*6af0*/  ISETP.GT.AND P2, PT, R4, 0x38, PT ;  /* 0x000000380400780c */ /* 0x000fd60003f44270 */
[----:B------:R-:W-:Y:S01]  /*6b00*/  @P0 STG.E.U16 desc[UR36][R8.64+0x40], R74 ;  /* 0x0000404a08000986 */ /* 0x000fe2000c101524 */
[----:B------:R-:W-:-:S13]  /*6b10*/  ISETP.GT.AND P0, PT, R3, 0x8, P1 ;  /* 0x000000080300780c */ /* 0x000fda0000f04270 */
[----:B------:R-:W-:Y:S01]  /*6b20*/  @P0 STG.E.U16 desc[UR36][R8.64+0x42], R75 ;  /* 0x0000424b08000986 */ /* 0x000fe2000c101524 */
[----:B------:R-:W-:-:S13]  /*6b30*/  ISETP.GT.AND P0, PT, R3, RZ, P5 ;  /* 0x000000ff0300720c */ /* 0x000fda0002f04270 */
[----:B------:R-:W-:Y:S01]  /*6b40*/  @P0 STG.E.U16 desc[UR36][R10.64+0x50], R76 ;  /* 0x0000504c0a000986 */ /* 0x000fe2000c101524 */
[----:B------:R-:W-:-:S13]  /*6b50*/  ISETP.GT.AND P0, PT, R3, RZ, P4 ;  /* 0x000000ff0300720c */ /* 0x000fda0002704270 */
[----:B------:R-:W-:Y:S01]  /*6b60*/  @P0 STG.E.U16 desc[UR36][R10.64+0x52], R77 ;  /* 0x0000524d0a000986 */ /* 0x000fe2000c101524 */
[----:B------:R-:W-:-:S13]  /*6b70*/  ISETP.GT.AND P0, PT, R3, 0x8, P5 ;  /* 0x000000080300780c */ /* 0x000fda0002f04270 */
[----:B------:R-:W-:Y:S01]  /*6b80*/  @P0 STG.E.U16 desc[UR36][R8.64+0x50], R78 ;  /* 0x0000504e08000986 */ /* 0x000fe2000c101524 */
[----:B------:R-:W-:-:S13]  /*6b90*/  ISETP.GT.AND P0, PT, R3, 0x8, P4 ;  /* 0x000000080300780c */ /* 0x000fda0002704270 */
[----:B------:R-:W-:Y:S01]  /*6ba0*/  @P0 STG.E.U16 desc[UR36][R8.64+0x52], R79 ;  /* 0x0000524f08000986 */ /* 0x000fe2000c101524 */
[----:B------:R-:W-:-:S13]  /*6bb0*/  ISETP.GT.AND P0, PT, R3, RZ, P3 ;  /* 0x000000ff0300720c */ /* 0x000fda0001f04270 */
[----:B------:R-:W-:Y:S01]  /*6bc0*/  @P0 STG.E.U16 desc[UR36][R10.64+0x60], R80 ;  /* 0x000060500a000986 */ /* 0x000fe2000c101524 */
[----:B------:R-:W-:-:S04]  /*6bd0*/  ISETP.GT.AND P0, PT, R4, 0x31, PT ;  /* 0x000000310400780c */ /* 0x000fc80003f04270 */
[----:B------:R-:W-:-:S13]  /*6be0*/  ISETP.GT.AND P1, PT, R3, RZ, P0 ;  /* 0x000000ff0300720c */ /* 0x000fda0000724270 */
[----:B------:R-:W-:Y:S01]  /*6bf0*/  @P1 STG.E.U16 desc[UR36][R10.64+0x62], R81 ;  /* 0x000062510a001986 */ /* 0x000fe2000c101524 */
[----:B------:R-:W-:-:S13]  /*6c00*/  ISETP.GT.AND P1, PT, R3, 0x8, P3 ;  /* 0x000000080300780c */ /* 0x000fda0001f24270 */
[----:B------:R-:W-:Y:S01]  /*6c10*/  @P1 STG.E.U16 desc[UR36][R8.64+0x60], R82 ;  /* 0x0000605208001986 */ /* 0x000fe2000c101524 */
[----:B------:R-:W-:-:S13]  /*6c20*/  ISETP.GT.AND P1, PT, R3, 0x8, P0 ;  /* 0x000000080300780c */ /* 0x000fda0000724270 */
[----:B------:R-:W-:Y:S01]  /*6c30*/  @P1 STG.E.U16 desc[UR36][R8.64+0x62], R83 ;  /* 0x0000625308001986 */ /* 0x000fe2000c101524 */
[----:B------:R-:W-:-:S05]  /*6c40*/  IADD3 R14, P1, R19, R8, RZ ;  /* 0x00000008130e7210 */ /* 0x000fca0007f3e0ff */
[----:B------:R-:W-:Y:S01]  /*6c50*/  IMAD.X R15, R13, 0x1, R9, P1 ;  /* 0x000000010d0f7824 */ /* 0x000fe200008e0609 */
[----:B------:R-:W-:-:S13]  /*6c60*/  ISETP.GT.AND P1, PT, R3, RZ, P2 ;  /* 0x000000ff0300720c */ /* 0x000fda0001724270 */
[----:B------:R-:W-:Y:S01]  /*6c70*/  @P1 STG.E.U16 desc[UR36][R10.64+0x70], R84 ;  /* 0x000070540a001986 */ /* 0x000fe2000c101524 */
[----:B------:R-:W-:-:S05]  /*6c80*/  IADD3 R20, P1, R19, R8, RZ ;  /* 0x0000000813147210 */ /* 0x000fca0007f3e0ff */
[----:B------:R-:W-:Y:S01]  /*6c90*/  IMAD.X R21, R13, 0x1, R9, P1 ;  /* 0x000000010d157824 */ /* 0x000fe200008e0609 */
[----:B------:R-:W-:-:S05]  /*6ca0*/  IADD3 R12, P1, R19, R10, RZ ;  /* 0x0000000a130c7210 */ /* 0x000fca0007f3e0ff */
[----:B------:R-:W-:Y:S01]  /*6cb0*/  IMAD.X R13, R13, 0x1, R11, P1 ;  /* 0x000000010d0d7824 */ /* 0x000fe200008e060b */
[----:B------:R-:W-:-:S04]  /*6cc0*/  ISETP.GT.AND P1, PT, R4, 0x39, PT ;  /* 0x000000390400780c */ /* 0x000fc80003f24270 */
[----:B------:R-:W-:-:S13]  /*6cd0*/  ISETP.GT.AND P5, PT, R3, RZ, P1 ;  /* 0x000000ff0300720c */ /* 0x000fda0000fa4270 */
[----:B------:R-:W-:Y:S01]  /*6ce0*/  @P5 STG.E.U16 desc[UR36][R10.64+0x72], R85 ;  /* 0x000072550a005986 */ /* 0x000fe2000c101524 */
[----:B------:R-:W-:-:S13]  /*6cf0*/  ISETP.GT.AND P5, PT, R3, 0x8, P2 ;  /* 0x000000080300780c */ /* 0x000fda00017a4270 */
[----:B------:R-:W-:Y:S01]  /*6d00*/  @P5 STG.E.U16 desc[UR36][R8.64+0x70], R86 ;  /* 0x0000705608005986 */ /* 0x000fe2000c101524 */
[----:B------:R-:W-:-:S13]  /*6d10*/  ISETP.GT.AND P5, PT, R3, 0x8, P1 ;  /* 0x000000080300780c */ /* 0x000fda0000fa4270 */
[----:B------:R0:W-:Y:S01]  /*6d20*/  @P5 STG.E.U16 desc[UR36][R8.64+0x72], R87 ;  /* 0x0000725708005986 */ /* 0x0001e2000c101524 */
[C---:B------:R-:W-:Y:S02]  /*6d30*/  ISETP.GT.AND P5, PT, R3.reuse, 0x80, P6 ;  /* 0x000000800300780c */ /* 0x040fe400037a4270 */
[----:B------:R-:W-:-:S11]  /*6d40*/  ISETP.GT.AND P6, PT, R3, 0x88, P6 ;  /* 0x000000880300780c */ /* 0x000fd600037c4270 */
[----:B------:R-:W-:Y:S01]  /*6d50*/  @P5 STG.E.U16 desc[UR36][R12.64], R24 ;  /* 0x000000180c005986 */ /* 0x000fe2000c101524 */
[----:B------:R-:W-:-:S04]  /*6d60*/  ISETP.GT.AND P5, PT, R4, 0x1, PT ;  /* 0x000000010400780c */ /* 0x000fc80003fa4270 */
[----:B------:R-:W-:-:S13]  /*6d70*/  ISETP.GT.AND P5, PT, R3, 0x80, P5 ;  /* 0x000000800300780c */ /* 0x000fda0002fa4270 */
[----:B0-----:R-:W-:Y:S02]  /*6d80*/  @P5 IMAD.MOV.U32 R8, RZ, RZ, R12 ;  /* 0x000000ffff085224 */ /* 0x001fe400078e000c */
[----:B------:R-:W-:-:S05]  /*6d90*/  @P5 IMAD.MOV.U32 R9, RZ, RZ, R13 ;  /* 0x000000ffff095224 */ /* 0x000fca00078e000d */
[----:B------:R0:W-:Y:S01]  /*6da0*/  @P5 STG.E.U16 desc[UR36][R8.64+0x2], R25 ;  /* 0x0000021908005986 */ /* 0x0001e2000c101524 */
[----:B------:R-:W-:-:S03]  /*6db0*/  ISETP.NE.AND P5, PT, R5, RZ, PT ;  /* 0x000000ff0500720c */ /* 0x000fc60003fa5270 */
[----:B------:R-:W-:Y:S01]  /*6dc0*/  @P6 STG.E.U16 desc[UR36][R14.64], R26 ;  /* 0x0000001a0e006986 */ /* 0x000fe2000c101524 */
[----:B------:R-:W-:-:S04]  /*6dd0*/  ISETP.GT.AND P6, PT, R4, 0x1, PT ;  /* 0x000000010400780c */ /* 0x000fc80003fc4270 */
[----:B------:R-:W-:-:S13]  /*6de0*/  ISETP.GT.AND P6, PT, R3, 0x88, P6 ;  /* 0x000000880300780c */ /* 0x000fda00037c4270 */
[----:B------:R-:W-:Y:S01]  /*6df0*/  @P6 STG.E.U16 desc[UR36][R20.64+0x2], R27 ;  /* 0x0000021b14006986 */ /* 0x000fe2000c101524 */
[----:B------:R-:W-:-:S04]  /*6e00*/  ISETP.GT.AND P6, PT, R4, 0x8, PT ;  /* 0x000000080400780c */ /* 0x000fc80003fc4270 */
[----:B------:R-:W-:-:S13]  /*6e10*/  ISETP.GT.AND P6, PT, R3, 0x80, P6 ;  /* 0x000000800300780c */ /* 0x000fda00037c4270 */
[----:B0-----:R-:W-:Y:S02]  /*6e20*/  @P6 IMAD.MOV.U32 R8, RZ, RZ, R12 ;  /* 0x000000ffff086224 */ /* 0x001fe400078e000c */
[----:B------:R-:W-:-:S05]  /*6e30*/  @P6 IMAD.MOV.U32 R9, RZ, RZ, R13 ;  /* 0x000000ffff096224 */ /* 0x000fca00078e000d */
[----:B------:R0:W-:Y:S01]  /*6e40*/  @P6 STG.E.U16 desc[UR36][R8.64+0x10], R28 ;  /* 0x0000101c08006986 */ /* 0x0001e2000c101524 */
[----:B------:R-:W-:-:S04]  /*6e50*/  ISETP.GT.AND P6, PT, R4, 0x9, PT ;  /* 0x000000090400780c */ /* 0x000fc80003fc4270 */
[----:B------:R-:W-:-:S13]  /*6e60*/  ISETP.GT.AND P6, PT, R3, 0x80, P6 ;  /* 0x000000800300780c */ /* 0x000fda00037c4270 */
[----:B0-----:R-:W-:Y:S02]  /*6e70*/  @P6 IMAD.MOV.U32 R8, RZ, RZ, R12 ;  /* 0x000000ffff086224 */ /* 0x001fe400078e000c */
[----:B------:R-:W-:-:S05]  /*6e80*/  @P6 IMAD.MOV.U32 R9, RZ, RZ, R13 ;  /* 0x000000ffff096224 */ /* 0x000fca00078e000d */
[----:B------:R0:W-:Y:S01]  /*6e90*/  @P6 STG.E.U16 desc[UR36][R8.64+0x12], R29 ;  /* 0x0000121d08006986 */ /* 0x0001e2000c101524 */
[----:B------:R-:W-:-:S04]  /*6ea0*/  ISETP.GT.AND P6, PT, R4, 0x8, PT ;  /* 0x000000080400780c */ /* 0x000fc80003fc4270 */
[----:B------:R-:W-:-:S13]  /*6eb0*/  ISETP.GT.AND P6, PT, R3, 0x88, P6 ;  /* 0x000000880300780c */ /* 0x000fda00037c4270 */
        /* <DEDUP_REMOVED lines=45> */
[----:B------:R-:W-:Y:S01]  /*7190*/  @P6 STG.E.U16 desc[UR36][R8.64+0x42], R41 ;  /* 0x0000422908006986 */ /* 0x000fe2000c101524 */
[----:B------:R-:W-:-:S04]  /*71a0*/  ISETP.GT.AND P6, PT, R4, 0x20, PT ;  /* 0x000000200400780c */ /* 0x000fc80003fc4270 */
[----:B------:R-:W-:-:S13]  /*71b0*/  ISETP.GT.AND P6, PT, R3, 0x88, P6 ;  /* 0x000000880300780c */ /* 0x000fda00037c4270 */
[----:B------:R-:W-:Y:S01]  /*71c0*/  @P6 STG.E.U16 desc[UR36][R6.64+0x40], R42 ;  /* 0x0000402a06006986 */ /* 0x000fe2000c101524 */
[----:B------:R-:W-:-:S04]  /*71d0*/  ISETP.GT.AND P6, PT, R4, 0x21, PT ;  /* 0x000000210400780c */ /* 0x000fc80003fc4270 */
[----:B------:R-:W-:-:S13]  /*71e0*/  ISETP.GT.AND P6, PT, R3, 0x88, P6 ;  /* 0x000000880300780c */ /* 0x000fda00037c4270 */
[----:B------:R-:W-:Y:S02]  /*71f0*/  @P6 IMAD.MOV.U32 R4, RZ, RZ, R6 ;  /* 0x000000ffff046224 */ /* 0x000fe400078e0006 */
[----:B------:R-:W-:-:S05]  /*7200*/  @P6 IMAD.MOV.U32 R5, RZ, RZ, R7 ;  /* 0x000000ffff056224 */ /* 0x000fca00078e0007 */
[----:B------:R0:W-:Y:S01]  /*7210*/  @P6 STG.E.U16 desc[UR36][R4.64+0x42], R43 ;  /* 0x0000422b04006986 */ /* 0x0001e2000c101524 */
[C---:B------:R-:W-:Y:S02]  /*7220*/  ISETP.GT.AND P6, PT, R3.reuse, 0x80, P5 ;  /* 0x000000800300780c */ /* 0x040fe40002fc4270 */
[----:B------:R-:W-:-:S11]  /*7230*/  ISETP.GT.AND P5, PT, R3, 0x88, P5 ;  /* 0x000000880300780c */ /* 0x000fd60002fa4270 */
[----:B0-----:R-:W-:Y:S02]  /*7240*/  @P6 IMAD.MOV.U32 R4, RZ, RZ, R12 ;  /* 0x000000ffff046224 */ /* 0x001fe400078e000c */
[----:B------:R-:W-:-:S05]  /*7250*/  @P6 IMAD.MOV.U32 R5, RZ, RZ, R13 ;  /* 0x000000ffff056224 */ /* 0x000fca00078e000d */
[----:B------:R0:W-:Y:S01]  /*7260*/  @P6 STG.E.U16 desc[UR36][R4.64+0x50], R44 ;  /* 0x0000502c04006986 */ /* 0x0001e2000c101524 */
[C---:B------:R-:W-:Y:S02]  /*7270*/  ISETP.GT.AND P6, PT, R3.reuse, 0x80, P4 ;  /* 0x000000800300780c */ /* 0x040fe400027c4270 */
[----:B------:R-:W-:-:S11]  /*7280*/  ISETP.GT.AND P4, PT, R3, 0x88, P4 ;  /* 0x000000880300780c */ /* 0x000fd60002784270 */
[----:B0-----:R-:W-:Y:S02]  /*7290*/  @P6 IMAD.MOV.U32 R4, RZ, RZ, R12 ;  /* 0x000000ffff046224 */ /* 0x001fe400078e000c */
[----:B------:R-:W-:-:S05]  /*72a0*/  @P6 IMAD.MOV.U32 R5, RZ, RZ, R13 ;  /* 0x000000ffff056224 */ /* 0x000fca00078e000d */
[----:B------:R0:W-:Y:S02]  /*72b0*/  @P6 STG.E.U16 desc[UR36][R4.64+0x52], R45 ;  /* 0x0000522d04006986 */ /* 0x0001e4000c101524 */
[----:B0-----:R-:W-:Y:S02]  /*72c0*/  @P5 IMAD.MOV.U32 R4, RZ, RZ, R6 ;  /* 0x000000ffff045224 */ /* 0x001fe400078e0006 */
[----:B------:R-:W-:-:S05]  /*72d0*/  @P5 IMAD.MOV.U32 R5, RZ, RZ, R7 ;  /* 0x000000ffff055224 */ /* 0x000fca00078e0007 */
[----:B------:R0:W-:Y:S01]  /*72e0*/  @P5 STG.E.U16 desc[UR36][R4.64+0x50], R46 ;  /* 0x0000502e04005986 */ /* 0x0001e2000c101524 */
[C---:B------:R-:W-:Y:S02]  /*72f0*/  ISETP.GT.AND P5, PT, R3.reuse, 0x80, P3 ;  /* 0x000000800300780c */ /* 0x040fe40001fa4270 */
[----:B------:R-:W-:Y:S01]  /*7300*/  ISETP.GT.AND P3, PT, R3, 0x88, P3 ;  /* 0x000000880300780c */ /* 0x000fe20001f64270 */
        /* <DEDUP_REMOVED lines=17> */
[----:B------:R0:W-:Y:S02]  /*7420*/  @P3 STG.E.U16 desc[UR36][R4.64+0x60], R50 ;  /* 0x0000603204003986 */ /* 0x0001e4000c101524 */
[----:B0-----:R-:W-:Y:S02]  /*7430*/  @P0 IMAD.MOV.U32 R4, RZ, RZ, R6 ;  /* 0x000000ffff040224 */ /* 0x001fe400078e0006 */
[----:B------:R-:W-:-:S05]  /*7440*/  @P0 IMAD.MOV.U32 R5, RZ, RZ, R7 ;  /* 0x000000ffff050224 */ /* 0x000fca00078e0007 */
[----:B------:R0:W-:Y:S02]  /*7450*/  @P0 STG.E.U16 desc[UR36][R4.64+0x62], R51 ;  /* 0x0000623304000986 */ /* 0x0001e4000c101524 */
[----:B0-----:R-:W-:Y:S02]  /*7460*/  @P5 IMAD.MOV.U32 R4, RZ, RZ, R12 ;  /* 0x000000ffff045224 */ /* 0x001fe400078e000c */
[----:B------:R-:W-:-:S05]  /*7470*/  @P5 IMAD.MOV.U32 R5, RZ, RZ, R13 ;  /* 0x000000ffff055224 */ /* 0x000fca00078e000d */
[----:B------:R0:W-:Y:S04]  /*7480*/  @P5 STG.E.U16 desc[UR36][R4.64+0x70], R52 ;  /* 0x0000703404005986 */ /* 0x0001e8000c101524 */
[----:B------:R1:W-:Y:S01]  /*7490*/  @P4 STG.E.U16 desc[UR36][R12.64+0x72], R53 ;  /* 0x000072350c004986 */ /* 0x0003e2000c101524 */
[----:B0-----:R-:W-:Y:S02]  /*74a0*/  @P2 IMAD.MOV.U32 R4, RZ, RZ, R6 ;  /* 0x000000ffff042224 */ /* 0x001fe400078e0006 */
[----:B------:R-:W-:-:S05]  /*74b0*/  @P2 IMAD.MOV.U32 R5, RZ, RZ, R7 ;  /* 0x000000ffff052224 */ /* 0x000fca00078e0007 */
[----:B------:R1:W-:Y:S04]  /*74c0*/  @P2 STG.E.U16 desc[UR36][R4.64+0x70], R54 ;  /* 0x0000703604002986 */ /* 0x0003e8000c101524 */
[----:B------:R1:W-:Y:S02]  /*74d0*/  @P1 STG.E.U16 desc[UR36][R6.64+0x72], R55 ;  /* 0x0000723706001986 */ /* 0x0003e4000c101524 */
.L_x_152:
[----:B------:R-:W-:Y:S05]  /*74e0*/  BSYNC B0 ;  /* 0x0000000000007941 */ /* 0x000fea0003800000 */
.L_x_28:
[----:B------:R-:W-:Y:S01]  /*74f0*/  IADD3 R16, P0, R16, UR38, RZ ;  /* 0x0000002610107c10 */ /* 0x000fe2000ff1e0ff */
[----:B------:R-:W-:Y:S01]  /*7500*/  ULDC.64 UR4, c[0x0][0x650] ;  /* 0x0001940000047ab9 */ /* 0x000fe20000000a00 */
[----:B------:R-:W-:Y:S01]  /*7510*/  PRMT R3, RZ, 0x7610, R3 ;  /* 0x00007610ff037816 */ /* 0x000fe20000000003 */
[----:B------:R-:W-:Y:S01]  /*7520*/  IMAD.MOV.U32 R101, RZ, RZ, -0x1 ;  /* 0xffffffffff657424 */ /* 0x000fe200078e00ff */
[----:B------:R-:W-:Y:S01]  /*7530*/  IADD3.X R17, R17, UR41, RZ, P0, !PT ;  /* 0x0000002911117c10 */ /* 0x000fe200087fe4ff */
[----:B------:R-:W-:Y:S01]  /*7540*/  IMAD.MOV.U32 R19, RZ, RZ, -0x1 ;  /* 0xffffffffff137424 */ /* 0x000fe200078e00ff */
[----:B------:R-:W-:-:S04]  /*7550*/  ISETP.GE.U32.AND P0, PT, R16, UR4, PT ;  /* 0x0000000410007c0c */ /* 0x000fc8000bf06070 */
[----:B------:R-:W-:-:S13]  /*7560*/  ISETP.GE.U32.AND.EX P0, PT, R17, UR5, PT, P0 ;  /* 0x0000000511007c0c */ /* 0x000fda000bf06100 */
[----:B------:R-:W-:Y:S05]  /*7570*/  @P0 BRA `(.L_x_153) ;  /* 0x00000004004c0947 */ /* 0x000fea0003800000 */
[----:B0-----:R-:W0:Y:S01]  /*7580*/  LDC.64 R10, c[0x0][0x628] ;  /* 0x00018a00ff0a7b82 */ /* 0x001e220000000a00 */
[----:B-1----:R-:W1:Y:S01]  /*7590*/  S2R R12, SR_CTAID.X ;  /* 0x00000000000c7919 */ /* 0x002e620000002500 */
[----:B----4-:R-:W-:Y:S02]  /*75a0*/  IMAD.MOV.U32 R8, RZ, RZ, R16 ;  /* 0x000000ffff087224 */ /* 0x010fe400078e0010 */
[----:B------:R-:W-:Y:S01]  /*75b0*/  IMAD.MOV.U32 R9, RZ, RZ, R17 ;  /* 0x000000ffff097224 */ /* 0x000fe200078e0011 */
[----:B------:R-:W4:Y:S03]  /*75c0*/  S2R R20, SR_CTAID.Y ;  /* 0x0000000000147919 */ /* 0x000f260000002600 */
[----:B------:R-:W1:Y:S08]  /*75d0*/  LDC R0, c[0x0][0x630] ;  /* 0x00018c00ff007b82 */ /* 0x000e700000000800 */
[----:B------:R-:W1:Y:S01]  /*75e0*/  LDC.64 R14, c[0x0][0x620] ;  /* 0x00018800ff0e7b82 */ /* 0x000e620000000a00 */
[----:B0-----:R-:W-:-:S04]  /*75f0*/  ISETP.NE.U32.AND P0, PT, R10, RZ, PT ;  /* 0x000000ff0a00720c */ /* 0x001fc80003f05070 */
[----:B------:R-:W-:-:S13]  /*7600*/  ISETP.NE.AND.EX P0, PT, R11, RZ, PT, P0 ;  /* 0x000000ff0b00720c */ /* 0x000fda0003f05300 */
[----:B-1--4-:R-:W-:Y:S05]  /*7610*/  @!P0 BRA `(.L_x_154) ;  /* 0x0000000000288947 */ /* 0x012fea0003800000 */
        /* <DEDUP_REMOVED lines=10> */
.L_x_154:
[-CC-:B------:R-:W-:Y:S01]  /*76c0*/  SHF.R.U64 R19, R8, R0.reuse, R9.reuse ;  /* 0x0000000008137219 */ /* 0x180fe20000001209 */
[----:B------:R-:W0:Y:S01]  /*76d0*/  LDC.64 R26, c[0x0][0x640] ;  /* 0x00019000ff1a7b82 */ /* 0x000e220000000a00 */
[----:B------:R-:W-:Y:S01]  /*76e0*/  SHF.R.U32.HI R0, RZ, R0, R9 ;  /* 0x00000000ff007219 */ /* 0x000fe20000011609 */
[----:B------:R-:W-:Y:S01]  /*76f0*/  ULDC UR4, c[0x0][0x150] ;  /* 0x0000540000047ab9 */ /* 0x000fe20000000800 */
[----:B------:R-:W-:Y:S02]  /*7700*/  IADD3 R3, P0, RZ, -R19, RZ ;  /* 0x80000013ff037210 */ /* 0x000fe40007f1e0ff */
[----:B------:R-:W-:-:S03]  /*7710*/  I2FP.F32.U32 R7, R12 ;  /* 0x0000000c00077245 */ /* 0x000fc60000201000 */
[----:B------:R-:W1:Y:S01]  /*7720*/  LDC R6, c[0x0][0x618] ;  /* 0x00018600ff067b82 */ /* 0x000e620000000800 */
[----:B------:R-:W-:Y:S02]  /*7730*/  IMAD.X R5, RZ, RZ, ~R0, P0 ;  /* 0x000000ffff057224 */ /* 0x000fe400000e0e00 */
[----:B------:R-:W-:Y:S01]  /*7740*/  FMUL R7, R7, UR4 ;  /* 0x0000000407077c20 */ /* 0x000fe20008400000 */
[----:B------:R-:W-:Y:S01]  /*7750*/  ULDC UR4, c[0x0][0x154] ;  /* 0x0000550000047ab9 */ /* 0x000fe20000000800 */
[-C--:B------:R-:W-:Y:S02]  /*7760*/  IMAD R0, R5, R14.reuse, RZ ;  /* 0x0000000e05007224 */ /* 0x080fe400078e02ff */
[C---:B------:R-:W-:Y:S01]  /*7770*/  IMAD.WIDE.U32 R4, R3.reuse, R14, R16 ;  /* 0x0000000e03047225 */ /* 0x040fe200078e0010 */
[----:B------:R-:W4:Y:S01]  /*7780*/  LDC R11, c[0x0][0x608] ;  /* 0x00018200ff0b7b82 */ /* 0x000f220000000800 */
[----:B------:R-:W2:Y:S02]  /*7790*/  F2I.U32.TRUNC.NTZ R7, R7 ;  /* 0x0000000700077305 */ /* 0x000ea4000020f000 */
[----:B------:R-:W-:-:S04]  /*77a0*/  IMAD R3, R3, R15, R0 ;  /* 0x0000000f03037224 */ /* 0x000fc800078e0200 */
[----:B------:R-:W-:Y:S01]  /*77b0*/  IMAD.IADD R3, R5, 0x1, R3 ;  /* 0x0000000105037824 */ /* 0x000fe200078e0203 */
[----:B------:R-:W3:Y:S01]  /*77c0*/  LDC R8, c[0x0][0x658] ;  /* 0x00019600ff087b82 */ /* 0x000ee20000000800 */
[----:B------:R-:W-:Y:S02]  /*77d0*/  I2FP.F32.U32 R5, R20 ;  /* 0x0000001400057245 */ /* 0x000fe40000201000 */
[----:B0-----:R-:W-:-:S04]  /*77e0*/  ISETP.NE.U32.AND P0, PT, R26, RZ, PT ;  /* 0x000000ff1a00720c */ /* 0x001fc80003f05070 */
[----:B------:R-:W-:Y:S01]  /*77f0*/  ISETP.NE.AND.EX P0, PT, R27, RZ, PT, P0 ;  /* 0x000000ff1b00720c */ /* 0x000fe20003f05300 */
[----:B------:R-:W0:Y:S01]  /*7800*/  LDC R9, c[0x0][0x144] ;  /* 0x00005100ff097b82 */ /* 0x000e220000000800 */
[-C--:B-1----:R-:W-:Y:S01]  /*7810*/  SHF.R.U32.HI R0, RZ, R6.reuse, R3 ;  /* 0x00000006ff007219 */ /* 0x082fe20000011603 */
[----:B--2---:R-:W-:Y:S01]  /*7820*/  IMAD.MOV R7, RZ, RZ, -R7 ;  /* 0x000000ffff077224 */ /* 0x004fe200078e0a07 */
[----:B------:R-:W-:Y:S01]  /*7830*/  SHF.R.U64 R13, R4, R6, R3 ;  /* 0x00000006040d7219 */ /* 0x000fe20000001203 */
[----:B------:R-:W-:-:S04]  /*7840*/  FMUL R6, R5, UR4 ;  /* 0x0000000405067c20 */ /* 0x000fc80008400000 */
[----:B------:R-:W1:Y:S01]  /*7850*/  LDC R21, c[0x0][0x148] ;  /* 0x00005200ff157b82 */ /* 0x000e620000000800 */
[-CC-:B----4-:R-:W-:Y:S02]  /*7860*/  SHF.R.U64 R10, R13, R11.reuse, R0.reuse ;  /* 0x0000000b0d0a7219 */ /* 0x190fe40000001200 */
[----:B------:R-:W-:Y:S02]  /*7870*/  SHF.R.U32.HI R3, RZ, R11, R0 ;  /* 0x0000000bff037219 */ /* 0x000fe40000011600 */
[----:B------:R2:W4:Y:S03]  /*7880*/  F2I.U32.TRUNC.NTZ R0, R6 ;  /* 0x0000000600007305 */ /* 0x000526000020f000 */
[----:B------:R-:W1:Y:S01]  /*7890*/  LDC R14, c[0x0][0x648] ;  /* 0x00019200ff0e7b82 */ /* 0x000e620000000800 */
[-CC-:B---3--:R-:W-:Y:S02]  /*78a0*/  SHF.R.U64 R15, R10, R8.reuse, R3.reuse ;  /* 0x000000080a0f7219 */ /* 0x188fe40000001203 */
[----:B------:R-:W-:-:S03]  /*78b0*/  SHF.R.U32.HI R5, RZ, R8, R3 ;  /* 0x00000008ff057219 */ /* 0x000fc60000011603 */
[----:B------:R-:W-:Y:S02]  /*78c0*/  IMAD.MOV.U32 R4, RZ, RZ, R15 ;  /* 0x000000ffff047224 */ /* 0x000fe400078e000f */
[----:B------:R-:W3:Y:S01]  /*78d0*/  LDC R24, c[0x0][0x638] ;  /* 0x00018e00ff187b82 */ /* 0x000ee20000000800 */
[----:B0-----:R-:W-:-:S07]  /*78e0*/  IMAD R25, R9, R7, R12 ;  /* 0x0000000709197224 */ /* 0x001fce00078e020c */
[----:B------:R-:W0:Y:S08]  /*78f0*/  LDC R28, c[0x0][0x610] ;  /* 0x00018400ff1c7b82 */ /* 0x000e300000000800 */
[----:B------:R-:W0:Y:S01]  /*7900*/  LDC R29, c[0x0][0x600] ;  /* 0x00018000ff1d7b82 */ /* 0x000e220000000800 */
[----:B--2-4-:R-:W-:Y:S05]  /*7910*/  @!P0 BRA `(.L_x_155) ;  /* 0x0000000000288947 */ /* 0x014fea0003800000 */
[----:B------:R-:W2:Y:S02]  /*7920*/  LDC R4, c[0x0][0x64c] ;  /* 0x00019300ff047b82 */ /* 0x000ea40000000800 */
[----:B--2---:R-:W-:-:S05]  /*7930*/  IADD3 R3, P0, R15, R4, RZ ;  /* 0x000000040f037210 */ /* 0x004fca0007f1e0ff */
        /* <DEDUP_REMOVED lines=8> */
.L_x_155:
[----:B------:R-:W-:Y:S02]  /*79c0*/  ISETP.NE.AND P0, PT, R2, 0x1, PT ;  /* 0x000000010200780c */ /* 0x000fe40003f05270 */
[----:B-1----:R-:W-:Y:S01]  /*79d0*/  SHF.R.U64 R3, R4, R14, R5 ;  /* 0x0000000e04037219 */ /* 0x002fe20000001205 */
[----:B------:R-:W-:Y:S01]  /*79e0*/  IMAD.MOV R5, RZ, RZ, -R0 ;  /* 0x000000ffff057224 */ /* 0x000fe200078e0a00 */
[----:B------:R-:W-:Y:S02]  /*79f0*/  LOP3.LUT R0, R10, R99, RZ, 0xc0, !PT ;  /* 0x000000630a007212 */ /* 0x000fe400078ec0ff */
[----:B------:R-:W-:Y:S01]  /*7a00*/  LOP3.LUT R6, R13, R98, RZ, 0xc0, !PT ;  /* 0x000000620d067212 */ /* 0x000fe200078ec0ff */
[----:B------:R-:W-:Y:S02]  /*7a10*/  IMAD.MOV R4, RZ, RZ, -R3 ;  /* 0x000000ffff047224 */ /* 0x000fe400078e0a03 */
[----:B------:R-:W-:Y:S02]  /*7a20*/  IMAD R0, R91, R3, R0 ;  /* 0x000000035b007224 */ /* 0x000fe400078e0200 */
[----:B---3--:R-:W-:-:S02]  /*7a30*/  IMAD R3, R4, R24, R15 ;  /* 0x0000001804037224 */ /* 0x008fc400078e020f */
[----:B------:R-:W-:Y:S02]  /*7a40*/  @P0 IMAD R25, R21, R5, R20 ;  /* 0x0000000515190224 */ /* 0x000fe400078e0214 */
[----:B0-----:R-:W-:Y:S02]  /*7a50*/  IMAD R5, R3, R29, R6 ;  /* 0x0000001d03057224 */ /* 0x001fe400078e0206 */
[----:B------:R-:W-:Y:S02]  /*7a60*/  IMAD R0, R0, R28, R25 ;  /* 0x0000001c00007224 */ /* 0x000fe400078e0219 */
[----:B------:R-:W-:-:S03]  /*7a70*/  IMAD.MOV.U32 R4, RZ, RZ, 0x1 ;  /* 0x00000001ff047424 */ /* 0x000fc600078e00ff */
[----:B------:R-:W-:Y:S02]  /*7a80*/  SEL R101, R5, R0, !P0 ;  /* 0x0000000005657207 */ /* 0x000fe40004000000 */
[----:B------:R-:W-:Y:S02]  /*7a90*/  PRMT R3, R4, 0x7610, R3 ;  /* 0x0000761004037816 */ /* 0x000fe40000000003 */
[----:B------:R-:W-:-:S07]  /*7aa0*/  SEL R0, R0, R5, !P0 ;  /* 0x0000000500007207 */ /* 0x000fce0004000000 */
.L_x_153:
[----:B------:R-:W-:Y:S01]  /*7ab0*/  UIMAD.WIDE.U32 UR4, UR42, 0x24924925, URZ ;  /* 0x249249252a0478a5 */ /* 0x000fe2000f8e003f */
[----:B------:R-:W-:Y:S01]  /*7ac0*/  LOP3.LUT P0, RZ, R3, 0xff, RZ, 0xc0, !PT ;  /* 0x000000ff03ff7812 */ /* 0x000fe2000780c0ff */
[----:B------:R-:W-:Y:S02]  /*7ad0*/  IMAD.MOV.U32 R109, RZ, RZ, R0 ;  /* 0x000000ffff6d7224 */ /* 0x000fe400078e0000 */
[----:B------:R-:W-:-:S04]  /*7ae0*/  UIADD3 UR4, UR42, -UR5, URZ ;  /* 0x800000052a047290 */ /* 0x000fc8000fffe03f */
[----:B------:R-:W-:-:S04]  /*7af0*/  ULEA.HI UR4, UR4, UR5, URZ, 0x1f ;  /* 0x0000000504047291 */ /* 0x000fc8000f8ff83f */
[----:B------:R-:W-:-:S04]  /*7b00*/  USHF.R.U32.HI UR4, URZ, 0x2, UR4 ;  /* 0x000000023f047899 */ /* 0x000fc80008011604 */
[----:B------:R-:W-:Y:S01]  /*7b10*/  UIMAD UR42, UR4, -0x7, UR42 ;  /* 0xfffffff9042a78a4 */ /* 0x000fe2000f8e022a */
[----:B------:R-:W-:Y:S11]  /*7b20*/  @P0 BRA `(.L_x_156) ;  /* 0xffffff9400cc0947 */ /* 0x000ff6000383ffff */
[----:B------:R-:W-:Y:S05]  /*7b30*/  EXIT ;  /* 0x000000000000794d */ /* 0x000fea0003800000 */
.L_x_3:
        /* <DEDUP_REMOVED lines=26> */
.L_x_158:
[--C-:B------:R-:W-:Y:S01]  /*7ce0*/  SHF.R.U64 R14, R12, R20, R13.reuse ;  /* 0x000000140c0e7219 */ /* 0x100fe2000000120d */
[----:B------:R-:W0:Y:S01]  /*7cf0*/  LDC R24, c[0x0][0x618] ;  /* 0x00018600ff187b82 */ /* 0x000e220000000800 */
[----:B------:R-:W-:Y:S01]  /*7d00*/  I2FP.F32.U32 R8, R6 ;  /* 0x0000000600087245 */ /* 0x000fe20000201000 */
[----:B------:R-:W-:Y:S01]  /*7d10*/  ULDC UR4, c[0x0][0x150] ;  /* 0x0000540000047ab9 */ /* 0x000fe20000000800 */
[----:B------:R-:W-:Y:S02]  /*7d20*/  SHF.R.U32.HI R7, RZ, R20, R13 ;  /* 0x00000014ff077219 */ /* 0x000fe4000001160d */
[----:B------:R-:W-:Y:S01]  /*7d30*/  IADD3 R11, P0, RZ, -R14, RZ ;  /* 0x8000000eff0b7210 */ /* 0x000fe20007f1e0ff */
[----:B------:R-:W-:Y:S01]  /*7d40*/  FMUL R13, R8, UR4 ;  /* 0x00000004080d7c20 */ /* 0x000fe20008400000 */
[----:B------:R-:W-:Y:S01]  /*7d50*/  ULDC UR4, c[0x0][0x154] ;  /* 0x0000550000047ab9 */ /* 0x000fe20000000800 */
[----:B------:R-:W1:Y:S02]  /*7d60*/  LDC.64 R26, c[0x0][0x640] ;  /* 0x00019000ff1a7b82 */ /* 0x000e640000000a00 */
[----:B------:R-:W-:-:S02]  /*7d70*/  IMAD.X R7, RZ, RZ, ~R7, P0 ;  /* 0x000000ffff077224 */ /* 0x000fc400000e0e07 */
[----:B------:R-:W2:Y:S01]  /*7d80*/  F2I.U32.TRUNC.NTZ R13, R13 ;  /* 0x0000000d000d7305 */ /* 0x000ea2000020f000 */
[----:B------:R-:W-:-:S03]  /*7d90*/  IMAD.WIDE.U32 R8, R11, R22, R16 ;  /* 0x000000160b087225 */ /* 0x000fc600078e0010 */
[----:B------:R-:W3:Y:S01]  /*7da0*/  LDC R15, c[0x0][0x144] ;  /* 0x00005100ff0f7b82 */ /* 0x000ee20000000800 */
[----:B------:R-:W-:-:S04]  /*7db0*/  IMAD R10, R7, R22, RZ ;  /* 0x00000016070a7224 */ /* 0x000fc800078e02ff */
[----:B------:R-:W-:Y:S02]  /*7dc0*/  IMAD R7, R11, R23, R10 ;  /* 0x000000170b077224 */ /* 0x000fe400078e020a */
[----:B------:R-:W-:Y:S01]  /*7dd0*/  IMAD.MOV.U32 R10, RZ, RZ, -0x1 ;  /* 0xffffffffff0a7424 */ /* 0x000fe200078e00ff */
[----:B------:R-:W4:Y:S01]  /*7de0*/  LDC R20, c[0x0][0x608] ;  /* 0x00018200ff147b82 */ /* 0x000f220000000800 */
[----:B------:R-:W-:Y:S01]  /*7df0*/  IMAD.IADD R7, R9, 0x1, R7 ;  /* 0x0000000109077824 */ /* 0x000fe200078e0207 */
[----:B------:R-:W-:-:S04]  /*7e00*/  I2FP.F32.U32 R9, R5 ;  /* 0x0000000500097245 */ /* 0x000fc80000201000 */
[-C--:B0-----:R-:W-:Y:S01]  /*7e10*/  SHF.R.U64 R12, R8, R24.reuse, R7 ;  /* 0x00000018080c7219 */ /* 0x081fe20000001207 */
[----:B--2---:R-:W-:Y:S01]  /*7e20*/  IMAD.MOV R8, RZ, RZ, -R13 ;  /* 0x000000ffff087224 */ /* 0x004fe200078e0a0d */
[----:B------:R-:W0:Y:S01]  /*7e30*/  LDC R11, c[0x0][0x658] ;  /* 0x00019600ff0b7b82 */ /* 0x000e220000000800 */
[----:B-1----:R-:W-:Y:S01]  /*7e40*/  ISETP.NE.U32.AND P0, PT, R26, RZ, PT ;  /* 0x000000ff1a00720c */ /* 0x002fe20003f05070 */
[----:B------:R-:W-:Y:S01]  /*7e50*/  FMUL R9, R9, UR4 ;  /* 0x0000000409097c20 */ /* 0x000fe20008400000 */
[----:B------:R-:W-:Y:S02]  /*7e60*/  SHF.R.U32.HI R7, RZ, R24, R7 ;  /* 0x00000018ff077219 */ /* 0x000fe40000011607 */
[----:B------:R-:W-:-:S03]  /*7e70*/  ISETP.NE.AND.EX P0, PT, R27, RZ, PT, P0 ;  /* 0x000000ff1b00720c */ /* 0x000fc60003f05300 */
[----:B------:R-:W1:Y:S01]  /*7e80*/  LDC R22, c[0x0][0x148] ;  /* 0x00005200ff167b82 */ /* 0x000e620000000800 */
[----:B---3--:R-:W-:Y:S02]  /*7e90*/  IMAD R23, R15, R8, R6 ;  /* 0x000000080f177224 */ /* 0x008fe400078e0206 */
[----:B------:R-:W-:-:S05]  /*7ea0*/  IMAD.MOV.U32 R8, RZ, RZ, 0x1 ;  /* 0x00000001ff087424 */ /* 0x000fca00078e00ff */
[----:B------:R-:W2:Y:S01]  /*7eb0*/  LDC R21, c[0x0][0x600] ;  /* 0x00018000ff157b82 */ /* 0x000ea20000000800 */
[-CC-:B----4-:R-:W-:Y:S02]  /*7ec0*/  SHF.R.U64 R15, R12, R20.reuse, R7.reuse ;  /* 0x000000140c0f7219 */ /* 0x190fe40000001207 */
[----:B------:R-:W-:Y:S02]  /*7ed0*/  SHF.R.U32.HI R6, RZ, R20, R7 ;  /* 0x00000014ff067219 */ /* 0x000fe40000011607 */
[----:B------:R3:W4:Y:S03]  /*7ee0*/  F2I.U32.TRUNC.NTZ R20, R9 ;  /* 0x0000000900147305 */ /* 0x000726000020f000 */
[----:B------:R-:W1:Y:S01]  /*7ef0*/  LDC R25, c[0x0][0x648] ;  /* 0x00019200ff197b82 */ /* 0x000e620000000800 */
[-C--:B0-----:R-:W-:Y:S02]  /*7f00*/  SHF.R.U64 R19, R15, R11.reuse, R6 ;  /* 0x0000000b0f137219 */ /* 0x081fe40000001206 */
[----:B------:R-:W-:-:S02]  /*7f10*/  SHF.L.U32 R10, R10, R11, RZ ;  /* 0x0000000b0a0a7219 */ /* 0x000fc400000006ff */
[-C--:B------:R-:W-:Y:S01]  /*7f20*/  SHF.R.U32.HI R7, RZ, R11.reuse, R6 ;  /* 0x0000000bff077219 */ /* 0x080fe20000011606 */
[----:B------:R-:W-:Y:S01]  /*7f30*/  IMAD.MOV.U32 R6, RZ, RZ, R19 ;  /* 0x000000ffff067224 */ /* 0x000fe200078e0013 */
[----:B------:R-:W-:Y:S01]  /*7f40*/  SHF.L.U32 R24, R8, R11, RZ ;  /* 0x0000000b08187219 */ /* 0x000fe200000006ff */
[----:B------:R-:W0:Y:S01]  /*7f50*/  LDC R28, c[0x0][0x638] ;  /* 0x00018e00ff1c7b82 */ /* 0x000e220000000800 */
[----:B------:R-:W-:-:S07]  /*7f60*/  LOP3.LUT R30, RZ, R10, RZ, 0x33, !PT ;  /* 0x0000000aff1e7212 */ /* 0x000fce00078e33ff */
[----:B------:R-:W0:Y:S01]  /*7f70*/  LDC R29, c[0x0][0x610] ;  /* 0x00018400ff1d7b82 */ /* 0x000e220000000800 */
[----:B---34-:R-:W-:Y:S05]  /*7f80*/  @!P0 BRA `(.L_x_159) ;  /* 0x0000000000288947 */ /* 0x018fea0003800000 */
[----:B------:R-:W3:Y:S02]  /*7f90*/  LDC R6, c[0x0][0x64c] ;  /* 0x00019300ff067b82 */ /* 0x000ee40000000800 */
[----:B---3--:R-:W-:-:S05]  /*7fa0*/  IADD3 R11, P0, R19, R6, RZ ;  /* 0x00000006130b7210 */ /* 0x008fca0007f1e0ff */
        /* <DEDUP_REMOVED lines=8> */
.L_x_159:
[----:B------:R-:W-:Y:S01]  /*8030*/  ISETP.NE.AND P0, PT, R2, 0x1, PT ;  /* 0x000000010200780c */ /* 0x000fe20003f05270 */
[----:B--2---:R-:W-:Y:S01]  /*8040*/  VIADD R9, R21, 0xffffffff ;  /* 0xffffffff15097836 */ /* 0x004fe20000000000 */
[----:B-1----:R-:W-:Y:S01]  /*8050*/  SHF.R.U64 R7, R6, R25, R7 ;  /* 0x0000001906077219 */ /* 0x002fe20000001207 */
[----:B------:R-:W-:Y:S01]  /*8060*/  IMAD.MOV R20, RZ, RZ, -R20 ;  /* 0x000000ffff147224 */ /* 0x000fe200078e0a14 */
[----:B------:R-:W-:Y:S02]  /*8070*/  LOP3.LUT R6, R15, R30, RZ, 0xc0, !PT ;  /* 0x0000001e0f067212 */ /* 0x000fe400078ec0ff */
[----:B------:R-:W-:Y:S01]  /*8080*/  LOP3.LUT R12, R12, R9, RZ, 0xc0, !PT ;  /* 0x000000090c0c7212 */ /* 0x000fe200078ec0ff */
[----:B------:R-:W-:Y:S02]  /*8090*/  IMAD.MOV R8, RZ, RZ, -R7 ;  /* 0x000000ffff087224 */ /* 0x000fe400078e0a07 */
[----:B------:R-:W-:Y:S02]  /*80a0*/  IMAD R6, R24, R7, R6 ;  /* 0x0000000718067224 */ /* 0x000fe400078e0206 */
[----:B------:R-:W-:-:S02]  /*80b0*/  IMAD.MOV.U32 R9, RZ, RZ, 0x1 ;  /* 0x00000001ff097424 */ /* 0x000fc400078e00ff */
[----:B------:R-:W-:Y:S02]  /*80c0*/  @P0 IMAD R23, R22, R20, R5 ;  /* 0x0000001416170224 */ /* 0x000fe400078e0205 */
[----:B0-----:R-:W-:Y:S02]  /*80d0*/  IMAD R5, R8, R28, R19 ;  /* 0x0000001c08057224 */ /* 0x001fe400078e0213 */
[----:B------:R-:W-:Y:S02]  /*80e0*/  IMAD R19, R6, R29, R23 ;  /* 0x0000001d06137224 */ /* 0x000fe400078e0217 */
[----:B------:R-:W-:Y:S02]  /*80f0*/  IMAD R6, R5, R21, R12 ;  /* 0x0000001505067224 */ /* 0x000fe400078e020c */
[----:B------:R-:W-:-:S03]  /*8100*/  IMAD.MOV.U32 R8, RZ, RZ, R14 ;  /* 0x000000ffff087224 */ /* 0x000fc600078e000e */
[----:B------:R-:W-:Y:S02]  /*8110*/  SEL R20, R6, R19, !P0 ;  /* 0x0000001306147207 */ /* 0x000fe40004000000 */
[----:B------:R-:W-:-:S07]  /*8120*/  SEL R19, R19, R6, !P0 ;  /* 0x0000000613137207 */ /* 0x000fce0004000000 */
.L_x_157:
[----:B------:R-:W-:-:S08]  /*8130*/  NOP ;  /* 0x0000000000007918 */ /* 0x000fd00000000000 */
[----:B------:R-:W0:-:S00]  /*8140*/  USETMAXREG.DEALLOC.CTAPOOL 0x28 ;  /* 0x00000028000079c8 */ /* 0x000e0000080e0500 */
[----:B0-----:R-:W-:-:S13]  /*8150*/  ISETP.NE.AND P0, PT, R0, RZ, PT ;  /* 0x000000ff0000720c */ /* 0x001fda0003f05270 */
[----:B------:R-:W-:Y:S05]  /*8160*/  @P0 EXIT ;  /* 0x000000000000094d */ /* 0x000fea0003800000 */
[----:B------:R-:W-:Y:S01]  /*8170*/  LOP3.LUT P0, RZ, R9, 0xff, RZ, 0xc0, !PT ;  /* 0x000000ff09ff7812 */ /* 0x000fe2000780c0ff */
[----:B------:R-:W-:Y:S02]  /*8180*/  IMAD.MOV.U32 R0, RZ, RZ, 0x1 ;  /* 0x00000001ff007424 */ /* 0x000fe400078e00ff */
[----:B------:R-:W-:-:S10]  /*8190*/  IMAD.MOV.U32 R12, RZ, RZ, RZ ;  /* 0x000000ffff0c7224 */ /* 0x000fd400078e00ff */
[----:B------:R-:W-:Y:S05]  /*81a0*/  @!P0 BRA `(.L_x_160) ;  /* 0x0000000c004c8947 */ /* 0x000fea0003800000 */
[----:B------:R-:W0:Y:S01]  /*81b0*/  LDC R0, c[0x0][0x28c] ;  /* 0x0000a300ff007b82 */ /* 0x000e220000000800 */
[----:B------:R-:W-:Y:S01]  /*81c0*/  LOP3.LUT P0, RZ, R3, 0x1f, RZ, 0xc0, !PT ;  /* 0x0000001f03ff7812 */ /* 0x000fe2000780c0ff */
[----:B------:R-:W-:Y:S01]  /*81d0*/  ULDC UR5, c[0x0][0x658] ;  /* 0x0001960000057ab9 */ /* 0x000fe20000000800 */
[----:B------:R-:W-:Y:S01]  /*81e0*/  UMOV UR6, 0xffffffff ;  /* 0xffffffff00067882 */ /* 0x000fe20000000000 */
[----:B------:R-:W-:Y:S01]  /*81f0*/  BSSY B0, `(.L_x_160) ;  /* 0x00000ce000007945 */ /* 0x000fe20003800000 */
[----:B------:R-:W-:Y:S01]  /*8200*/  USHF.L.U32 UR6, UR6, UR5, URZ ;  /* 0x0000000506067299 */ /* 0x000fe2000800063f */
[C---:B------:R-:W-:Y:S01]  /*8210*/  ISETP.NE.AND P2, PT, R4.reuse, RZ, PT ;  /* 0x000000ff0400720c */ /* 0x040fe20003f45270 */
[----:B------:R-:W-:Y:S01]  /*8220*/  IMAD.MOV.U32 R13, RZ, RZ, 0x1 ;  /* 0x00000001ff0d7424 */ /* 0x000fe200078e00ff */
[----:B------:R-:W-:Y:S01]  /*8230*/  ISETP.NE.OR P0, PT, R4, RZ, !P0 ;  /* 0x000000ff0400720c */ /* 0x000fe20004705670 */
[----:B------:R-:W-:Y:S01]  /*8240*/  IMAD.MOV.U32 R12, RZ, RZ, RZ ;  /* 0x000000ffff0c7224 */ /* 0x000fe200078e00ff */
[----:B------:R-:W-:Y:S01]  /*8250*/  LOP3.LUT R11, R18, 0x2, RZ, 0xfc, !PT ;  /* 0x00000002120b7812 */ /* 0x000fe200078efcff */
[----:B------:R-:W-:Y:S01]  /*8260*/  ULDC UR4, c[0x0][0x600] ;  /* 0x0001800000047ab9 */ /* 0x000fe20000000800 */
[----:B------:R-:W-:Y:S01]  /*8270*/  UMOV UR7, 0x1 ;  /* 0x0000000100077882 */ /* 0x000fe20000000000 */
[----:B------:R-:W-:-:S02]  /*8280*/  UIADD3 UR4, UR4, -0x1, URZ ;  /* 0xffffffff04047890 */ /* 0x000fc4000fffe03f */
[----:B------:R-:W-:Y:S02]  /*8290*/  USHF.L.U32 UR5, UR7, UR5, URZ ;  /* 0x0000000507057299 */ /* 0x000fe4000800063f */
[----:B------:R-:W-:Y:S01]  /*82a0*/  ULOP3.LUT UR13, URZ, UR6, URZ, 0x33, !UPT ;  /* 0x000000063f0d7292 */ /* 0x000fe2000f8e333f */
[----:B------:R-:W-:Y:S01]  /*82b0*/  ULDC.64 UR22, c[0x0][0x198] ;  /* 0x0000660000167ab9 */ /* 0x000fe20000000a00 */
[----:B0-----:R-:W-:-:S05]  /*82c0*/  VIADD R0, R0, 0x7f ;  /* 0x0000007f00007836 */ /* 0x001fca0000000000 */
[----:B------:R-:W-:-:S04]  /*82d0*/  SHF.R.S32.HI R3, RZ, 0x1f, R0 ;  /* 0x0000001fff037819 */ /* 0x000fc80000011400 */
[----:B------:R-:W-:Y:S01]  /*82e0*/  LEA.HI R3, R3, R0, RZ, 0x7 ;  /* 0x0000000003037211 */ /* 0x000fe200078f38ff */
[----:B------:R-:W-:-:S03]  /*82f0*/  IMAD.MOV.U32 R0, RZ, RZ, 0x1 ;  /* 0x00000001ff007424 */ /* 0x000fc600078e00ff */
[----:B------:R-:W-:-:S05]  /*8300*/  SHF.R.S32.HI R3, RZ, 0x7, R3 ;  /* 0x00000007ff037819 */ /* 0x000fca0000011403 */
[----:B------:R-:W-:-:S07]  /*8310*/  VIADD R10, R3, 0x1 ;  /* 0x00000001030a7836 */ /* 0x000fce0000000000 */
.L_x_172:
[----:B------:R-:W-:-:S03]  /*8320*/  UMOV UR6, 0xffffffff ;  /* 0xffffffff00067882 */ /* 0x000fc60000000000 */
[----:B------:R-:W-:Y:S05]  /*8330*/  BRA.DIV UR6, `(.L_x_161) ;  /* 0x0000001206407947 */ /* 0x000fea000b800000 */
[----:B------:R-:W-:-:S13]  /*8340*/  ELECT P6, URZ, PT ;  /* 0x00000000003f782f */ /* 0x000fda00038c0000 */
.L_x_186:
[----:B------:R-:W0:Y:S01]  /*8350*/  LDC R4, c[0x0][0x28c] ;  /* 0x0000a300ff047b82 */ /* 0x000e220000000800 */
[----:B------:R-:W-:Y:S01]  /*8360*/  BSSY B1, `(.L_x_162) ;  /* 0x0000043000017945 */ /* 0x000fe20003800000 */
[----:B0-----:R-:W-:-:S13]  /*8370*/  ISETP.LT.OR P6, PT, R4, 0x1, !P6 ;  /* 0x000000010400780c */ /* 0x001fda00077c1670 */
[----:B------:R-:W-:Y:S05]  /*8380*/  @P6 BRA `(.L_x_163) ;  /* 0x0000000400006947 */ /* 0x000fea0003800000 */
[----:B------:R-:W-:Y:S02]  /*8390*/  IMAD.SHL.U32 R19, R19, 0x100, RZ ;  /* 0x0000010013137824 */ /* 0x000fe400078e00ff */
[----:B------:R-:W-:Y:S02]  /*83a0*/  IMAD.SHL.U32 R20, R20, 0x40, RZ ;  /* 0x0000004014147824 */ /* 0x000fe400078e00ff */
[----:B------:R-:W-:Y:S02]  /*83b0*/  IMAD.MOV.U32 R21, RZ, RZ, RZ ;  /* 0x000000ffff157224 */ /* 0x000fe400078e00ff */
[----:B------:R-:W-:Y:S02]  /*83c0*/  IMAD.MOV.U32 R4, RZ, RZ, R10 ;  /* 0x000000ffff047224 */ /* 0x000fe400078e000a */
[----:B------:R-:W-:Y:S02]  /*83d0*/  IMAD.MOV.U32 R5, RZ, RZ, R0 ;  /* 0x000000ffff057224 */ /* 0x000fe400078e0000 */
[----:B------:R-:W-:-:S07]  /*83e0*/  IMAD.MOV.U32 R6, RZ, RZ, R12 ;  /* 0x000000ffff067224 */ /* 0x000fce00078e000c */
.L_x_167:
[----:B------:R-:W0:Y:S01]  /*83f0*/  S2R R14, SR_CgaCtaId ;  /* 0x00000000000e7919 */ /* 0x000e220000008800 */
[----:B------:R-:W-:Y:S01]  /*8400*/  MOV R7, 0x400 ;  /* 0x0000040000077802 */ /* 0x000fe20000000f00 */
[----:B------:R-:W1:Y:S03]  /*8410*/  @!P2 LDC R9, c[0x0][0x500] ;  /* 0x00014000ff09ab82 */ /* 0x000e660000000800 */
[----:B0-----:R-:W-:Y:S02]  /*8420*/  LEA R15, R14, R7, 0x18 ;  /* 0x000000070e0f7211 */ /* 0x001fe400078ec0ff */
[----:B------:R-:W-:-:S03]  /*8430*/  SHF.L.U32 R7, R5, 0x1f, RZ ;  /* 0x0000001f05077819 */ /* 0x000fc600000006ff */
[----:B------:R-:W-:-:S04]  /*8440*/  IMAD R14, R6, 0x8, R15 ;  /* 0x00000008060e7824 */ /* 0x000fc800078e020f */
[----:B------:R-:W0:Y:S02]  /*8450*/  SYNCS.PHASECHK.TRANS64.TRYWAIT P1, [R14+URZ+0x38], R7 ;  /* 0x000038070e0075a7 */ /* 0x000e24000802017f */
[----:B01----:R-:W-:Y:S05]  /*8460*/  @!P1 BRA `(.L_x_164) ;  /* 0x0000001000149947 */ /* 0x003fea0003800000 */
.L_x_187:
[----:B0-----:R-:W-:Y:S01]  /*8470*/  PRMT R7, R11, 0x9910, RZ ;  /* 0x000099100b077816 */ /* 0x001fe200000000ff */
[----:B------:R0:W-:Y:S03]  /*8480*/  @!P2 SYNCS.ARRIVE.TRANS64 RZ, [R14+URZ], R9 ;  /* 0x000000090effa9a7 */ /* 0x0001e6000800003f */
[----:B------:R-:W-:-:S13]  /*8490*/  ISETP.NE.AND P1, PT, R7, 0x2, PT ;  /* 0x000000020700780c */ /* 0x000fda0003f25270 */
[----:B0-----:R-:W-:Y:S05]  /*84a0*/  @P1 BRA `(.L_x_165) ;  /* 0x0000000000041947 */ /* 0x001fea0003800000 */
[----:B------:R-:W-:Y:S01]  /*84b0*/  BPT.TRAP 0x1 ;  /* 0x000000040000795c */ /* 0x000fe20000300000 */
.L_x_165:
[----:B------:R-:W-:Y:S05]  /*84c0*/  @P0 BRA `(.L_x_166) ;  /* 0x0000000000040947 */ /* 0x000fea0003800000 */
[----:B------:R-:W-:Y:S01]  /*84d0*/  BPT.TRAP 0x1 ;  /* 0x000000040000795c */ /* 0x000fe20000300000 */
.L_x_166:
[C-C-:B------:R-:W-:Y:S01]  /*84e0*/  IMAD R7, R6.reuse, 0x10000, R15.reuse ;  /* 0x0001000006077824 */ /* 0x140fe200078e020f */
[----:B------:R-:W-:Y:S01]  /*84f0*/  R2UR UR34, R21 ;  /* 0x00000000152272ca */ /* 0x000fe200000e0000 */
[----:B------:R-:W-:Y:S01]  /*8500*/  IMAD R15, R6, 0x4000, R15 ;  /* 0x00004000060f7824 */ /* 0x000fe200078e020f */
[----:B------:R-:W-:Y:S01]  /*8510*/  R2UR UR33, R14 ;  /* 0x000000000e2172ca */ /* 0x000fe200000e0000 */
[----:B------:R-:W-:Y:S01]  /*8520*/  VIADD R4, R4, 0xffffffff ;  /* 0xffffffff04047836 */ /* 0x000fe20000000000 */
[----:B------:R-:W-:Y:S01]  /*8530*/  R2UR UR24, R7 ;  /* 0x00000000071872ca */ /* 0x000fe200000e0000 */
[----:B------:R-:W-:Y:S01]  /*8540*/  UIADD3 UR6, UP0, UR22, 0xf0, URZ ;  /* 0x000000f016067890 */ /* 0x000fe2000ff1e03f */
[----:B------:R-:W-:Y:S01]  /*8550*/  R2UR UR8, R15 ;  /* 0x000000000f0872ca */ /* 0x000fe200000e0000 */
[----:B------:R-:W-:Y:S01]  /*8560*/  UIADD3 UR30, UP1, UR22, 0x1f0, URZ ;  /* 0x000001f0161e7890 */ /* 0x000fe2000ff3e03f */
[----:B------:R-:W-:Y:S01]  /*8570*/  R2UR UR36, R8 ;  /* 0x00000000082472ca */ /* 0x000fe200000e0000 */
[----:B------:R-:W-:Y:S01]  /*8580*/  UIADD3.X UR7, URZ, UR23, URZ, UP0, !UPT ;  /* 0x000000173f077290 */ /* 0x000fe200087fe43f */
[----:B------:R-:W-:Y:S01]  /*8590*/  R2UR UR35, R19 ;  /* 0x00000000132372ca */ /* 0x000fe200000e0000 */
[----:B------:R-:W-:Y:S01]  /*85a0*/  UIADD3.X UR31, URZ, UR23, URZ, UP1, !UPT ;  /* 0x000000173f1f7290 */ /* 0x000fe20008ffe43f */
[----:B------:R-:W-:Y:S01]  /*85b0*/  R2UR UR19, R20 ;  /* 0x00000000141372ca */ /* 0x000fe200000e0000 */
[----:B------:R-:W-:Y:S01]  /*85c0*/  UIADD3 UR26, UR34, 0x40, URZ ;  /* 0x00000040221a7890 */ /* 0x000fe2000fffe03f */
[----:B------:R-:W-:Y:S01]  /*85d0*/  ISETP.GT.AND P3, PT, R4, 0x1, PT ;  /* 0x000000010400780c */ /* 0x000fe20003f64270 */
[----:B------:R-:W-:Y:S01]  /*85e0*/  VIADD R6, R6, 0x1 ;  /* 0x0000000106067836 */ /* 0x000fe20000000000 */
[----:B------:R-:W-:Y:S01]  /*85f0*/  UMOV UR14, 0x0 ;  /* 0x00000000000e7882 */ /* 0x000fe20000000000 */
[----:B------:R-:W-:Y:S01]  /*8600*/  UIADD3 UR32, UR24, 0x180, URZ ;  /* 0x0000018018207890 */ /* 0x000fe2000fffe03f */
[----:B------:R-:W-:Y:S01]  /*8610*/  VIADD R21, R21, 0x80 ;  /* 0x0000008015157836 */ /* 0x000fe20000000000 */
[----:B------:R-:W-:Y:S01]  /*8620*/  UIADD3 UR24, UR24, 0x8180, URZ ;  /* 0x0000818018187890 */ /* 0x000fe2000fffe03f */
[----:B------:R-:W-:Y:S01]  /*8630*/  ISETP.NE.AND P1, PT, R6, 0x7, PT ;  /* 0x000000070600780c */ /* 0x000fe20003f25270 */
[----:B------:R-:W-:-:S02]  /*8640*/  UIADD3 UR16, UR8, 0x70180, URZ ;  /* 0x0007018008107890 */ /* 0x000fc4000fffe03f */
[----:B------:R-:W-:Y:S01]  /*8650*/  UIADD3 UR8, UR8, 0x72180, URZ ;  /* 0x0007218008087890 */ /* 0x000fe2000fffe03f */
[----:B------:R-:W-:Y:S01]  /*8660*/  SEL R14, RZ, 0x1, P1 ;  /* 0x00000001ff0e7807 */ /* 0x000fe20000800000 */
[----:B------:R-:W-:Y:S01]  /*8670*/  UMOV UR15, 0x10000000 ;  /* 0x10000000000f7882 */ /* 0x000fe20000000000 */
[----:B------:R-:W-:Y:S01]  /*8680*/  UMOV UR25, UR33 ;  /* 0x0000002100197c82 */ /* 0x000fe20008000000 */
[----:B------:R-:W-:Y:S01]  /*8690*/  UMOV UR28, UR36 ;  /* 0x00000024001c7c82 */ /* 0x000fe20008000000 */
[----:B------:R-:W-:Y:S01]  /*86a0*/  UMOV UR27, UR35 ;  /* 0x00000023001b7c82 */ /* 0x000fe20008000000 */
[----:B------:R-:W-:Y:S01]  /*86b0*/  UMOV UR17, UR33 ;  /* 0x0000002100117c82 */ /* 0x000fe20008000000 */
[----:B------:R-:W-:Y:S01]  /*86c0*/  UMOV UR18, UR34 ;  /* 0x0000002200127c82 */ /* 0x000fe20008000000 */
[----:B------:R-:W-:Y:S01]  /*86d0*/  UMOV UR20, UR36 ;  /* 0x0000002400147c82 */ /* 0x000fe20008000000 */
[----:B------:R0:W-:Y:S01]  /*86e0*/  UTMALDG.3D [UR32], [UR6], desc[UR14] ;  /* 0x00000e20060075b4 */ /* 0x0001e20008011000 */
[----:B------:R-:W-:Y:S01]  /*86f0*/  UMOV UR9, UR33 ;  /* 0x0000002100097c82 */ /* 0x000fe20008000000 */
[----:B------:R-:W-:Y:S01]  /*8700*/  UMOV UR11, UR19 ;  /* 0x00000013000b7c82 */ /* 0x000fe20008000000 */
[----:B------:R-:W-:Y:S01]  /*8710*/  UMOV UR12, UR36 ;  /* 0x00000024000c7c82 */ /* 0x000fe20008000000 */
[----:B------:R-:W-:Y:S01]  /*8720*/  UMOV UR10, UR26 ;  /* 0x0000001a000a7c82 */ /* 0x000fe20008000000 */
[----:B------:R-:W-:-:S02]  /*8730*/  LOP3.LUT R5, R5, R14, RZ, 0x3c, !PT ;  /* 0x0000000e05057212 */ /* 0x000fc400078e3cff */
[----:B------:R-:W-:Y:S01]  /*8740*/  SEL R6, R6, RZ, P1 ;  /* 0x000000ff06067207 */ /* 0x000fe20000800000 */
[----:B------:R0:W-:Y:S01]  /*8750*/  UTMALDG.3D [UR24], [UR6], desc[UR14] ;  /* 0x00000e18060075b4 */ /* 0x0001e20008011000 */
[----:B------:R0:W-:Y:S01]  /*8760*/  UTMALDG.3D [UR16], [UR30], desc[UR14] ;  /* 0x00000e101e0075b4 */ /* 0x0001e20008011000 */
[----:B------:R0:W-:Y:S02]  /*8770*/  UTMALDG.3D [UR8], [UR30], desc[UR14] ;  /* 0x00000e081e0075b4 */ /* 0x0001e40008011000 */
[----:B0-----:R-:W-:Y:S05]  /*8780*/  @P3 BRA `(.L_x_167) ;  /* 0xfffffffc00183947 */ /* 0x001fea000383ffff */
.L_x_163:
[----:B------:R-:W-:Y:S05]  /*8790*/  BSYNC B1 ;  /* 0x0000000000017941 */ /* 0x000fea0003800000 */
.L_x_162:
[----:B------:R-:W-:Y:S01]  /*87a0*/  LOP3.LUT P4, RZ, R13, 0xff, RZ, 0xc0, !PT ;  /* 0x000000ff0dff7812 */ /* 0x000fe2000788c0ff */
[C---:B------:R-:W-:Y:S01]  /*87b0*/  IMAD.IADD R12, R3.reuse, 0x1, R12 ;  /* 0x00000001030c7824 */ /* 0x040fe200078e020c */
[----:B------:R-:W-:Y:S01]  /*87c0*/  ULDC.64 UR6, c[0x0][0x650] ;  /* 0x0001940000067ab9 */ /* 0x000fe20000000a00 */
[C---:B------:R-:W-:Y:S01]  /*87d0*/  ISETP.GE.U32.AND P3, PT, R3.reuse, 0x7, PT ;  /* 0x000000070300780c */ /* 0x040fe20003f66070 */
[----:B------:R-:W-:Y:S01]  /*87e0*/  BSSY B1, `(.L_x_168) ;  /* 0x000006c000017945 */ /* 0x000fe20003800000 */
[C---:B------:R-:W-:Y:S01]  /*87f0*/  IMAD.WIDE.U32 R4, R12.reuse, 0x24924925, RZ ;  /* 0x249249250c047825 */ /* 0x040fe200078e00ff */
[C---:B------:R-:W-:Y:S02]  /*8800*/  ISETP.GT.U32.AND P1, PT, R12.reuse, 0x6, PT ;  /* 0x000000060c00780c */ /* 0x040fe40003f24070 */
[----:B------:R-:W-:Y:S01]  /*8810*/  PRMT R13, RZ, 0x7610, R13 ;  /* 0x00007610ff0d7816 */ /* 0x000fe2000000000d */
[----:B------:R-:W-:Y:S01]  /*8820*/  IMAD.IADD R4, R12, 0x1, -R5 ;  /* 0x000000010c047824 */ /* 0x000fe200078e0a05 */
[----:B------:R-:W-:Y:S01]  /*8830*/  ISETP.LT.U32.AND P1, PT, R3, 0x7, P1 ;  /* 0x000000070300780c */ /* 0x000fe20000f21070 */
[----:B------:R-:W-:-:S02]  /*8840*/  IMAD.MOV.U32 R19, RZ, RZ, -0x1 ;  /* 0xffffffffff137424 */ /* 0x000fc400078e00ff */
[----:B------:R-:W0:Y:S01]  /*8850*/  @P4 S2R R7, SR_CgaCtaId ;  /* 0x0000000000074919 */ /* 0x000e220000008800 */
[----:B------:R-:W-:Y:S01]  /*8860*/  @P4 MOV R6, 0x400 ;  /* 0x0000040000064802 */ /* 0x000fe20000000f00 */
[----:B------:R-:W-:Y:S01]  /*8870*/  IMAD.MOV.U32 R20, RZ, RZ, -0x1 ;  /* 0xffffffffff147424 */ /* 0x000fe200078e00ff */
[----:B------:R-:W-:Y:S01]  /*8880*/  LEA.HI R4, R4, R5, RZ, 0x1f ;  /* 0x0000000504047211 */ /* 0x000fe200078ff8ff */
[----:B------:R-:W-:-:S03]  /*8890*/  IMAD.MOV.U32 R8, RZ, RZ, -0x1 ;  /* 0xffffffffff087424 */ /* 0x000fc600078e00ff */
[--C-:B------:R-:W-:Y:S02]  /*88a0*/  SHF.R.U32.HI R5, RZ, 0x2, R4.reuse ;  /* 0x00000002ff057819 */ /* 0x100fe40000011604 */
[----:B------:R-:W-:-:S03]  /*88b0*/  PRMT R4, RZ, 0x7610, R4 ;  /* 0x00007610ff047816 */ /* 0x000fc60000000004 */
[----:B------:R-:W-:Y:S01]  /*88c0*/  IMAD R12, R5, -0x7, R12 ;  /* 0xfffffff9050c7824 */ /* 0x000fe200078e020c */
[----:B0-----:R-:W-:Y:S02]  /*88d0*/  @P4 LEA R6, R7, R6, 0x18 ;  /* 0x0000000607064211 */ /* 0x001fe400078ec0ff */
[----:B------:R-:W-:Y:S02]  /*88e0*/  SEL R7, RZ, 0x1, !P1 ;  /* 0x00000001ff077807 */ /* 0x000fe40004800000 */
[----:B------:R-:W-:Y:S01]  /*88f0*/  IADD3 R16, P1, R16, UR38, RZ ;  /* 0x0000002610107c10 */ /* 0x000fe2000ff3e0ff */
[----:B------:R0:W-:Y:S01]  /*8900*/  @P4 SYNCS.ARRIVE.TRANS64.A1T0 RZ, [R6+URZ+0x88], RZ ;  /* 0x000088ff06ff49a7 */ /* 0x0001e2000810003f */
[----:B------:R-:W-:Y:S02]  /*8910*/  LOP3.LUT R0, R0, R7, RZ, 0x3c, !PT ;  /* 0x0000000700007212 */ /* 0x000fe400078e3cff */
[----:B------:R-:W-:Y:S02]  /*8920*/  IADD3.X R17, R17, UR41, RZ, P1, !PT ;  /* 0x0000002911117c10 */ /* 0x000fe40008ffe4ff */
[----:B------:R-:W-:-:S02]  /*8930*/  ISETP.GE.U32.AND P1, PT, R16, UR6, PT ;  /* 0x0000000610007c0c */ /* 0x000fc4000bf26070 */
[----:B------:R-:W-:Y:S02]  /*8940*/  @P3 LOP3.LUT R0, R0, 0x1, R5, 0x78, !PT ;  /* 0x0000000100003812 */ /* 0x000fe400078e7805 */
[----:B------:R-:W-:-:S13]  /*8950*/  ISETP.GE.U32.AND.EX P1, PT, R17, UR7, PT, P1 ;  /* 0x0000000711007c0c */ /* 0x000fda000bf26110 */
[----:B0-----:R-:W-:Y:S05]  /*8960*/  @P1 BRA `(.L_x_169) ;  /* 0x00000004004c1947 */ /* 0x001fea0003800000 */
[----:B------:R-:W-:Y:S01]  /*8970*/  ULDC.64 UR6, c[0x0][0x628] ;  /* 0x00018a0000067ab9 */ /* 0x000fe20000000a00 */
[----:B------:R-:W0:Y:S01]  /*8980*/  S2R R15, SR_CTAID.X ;  /* 0x00000000000f7919 */ /* 0x000e220000002500 */
[----:B------:R-:W-:Y:S01]  /*8990*/  ISETP.NE.U32.AND P1, PT, RZ, UR6, PT ;  /* 0x00000006ff007c0c */ /* 0x000fe2000bf25070 */
[----:B------:R-:W-:Y:S01]  /*89a0*/  ULDC UR9, c[0x0][0x630] ;  /* 0x00018c0000097ab9 */ /* 0x000fe20000000800 */
[----:B------:R-:W-:Y:S01]  /*89b0*/  IMAD.MOV.U32 R4, RZ, RZ, R16 ;  /* 0x000000ffff047224 */ /* 0x000fe200078e0010 */
[----:B------:R-:W1:Y:S01]  /*89c0*/  S2R R14, SR_CTAID.Y ;  /* 0x00000000000e7919 */ /* 0x000e620000002600 */
[----:B------:R-:W-:Y:S01]  /*89d0*/  ISETP.NE.AND.EX P1, PT, RZ, UR7, PT, P1 ;  /* 0x00000007ff007c0c */ /* 0x000fe2000bf25310 */
[----:B------:R-:W-:-:S12]  /*89e0*/  IMAD.MOV.U32 R5, RZ, RZ, R17 ;  /* 0x000000ffff057224 */ /* 0x000fd800078e0011 */
[----:B------:R-:W-:Y:S05]  /*89f0*/  @!P1 BRA `(.L_x_170) ;  /* 0x0000000000289947 */ /* 0x000fea0003800000 */
[----:B------:R-:W-:Y:S02]  /*8a00*/  ULDC UR8, c[0x0][0x634] ;  /* 0x00018d0000087ab9 */ /* 0x000fe40000000800 */
[----:B------:R-:W-:-:S05]  /*8a10*/  IADD3 R9, P1, R16, UR8, RZ ;  /* 0x0000000810097c10 */ /* 0x000fca000ff3e0ff */
[----:B------:R-:W-:-:S04]  /*8a20*/  IMAD.X R19, RZ, RZ, R17, P1 ;  /* 0x000000ffff137224 */ /* 0x000fc800008e0611 */
[----:B------:R-:W-:-:S04]  /*8a30*/  IMAD.WIDE.U32 R6, R19, UR6, RZ ;  /* 0x0000000613067c25 */ /* 0x000fc8000f8e00ff */
[----:B------:R-:W-:-:S04]  /*8a40*/  IMAD.WIDE.U32 R6, P1, R9, UR7, R6 ;  /* 0x0000000709067c25 */ /* 0x000fc8000f820006 */
[----:B------:R-:W-:-:S04]  /*8a50*/  IMAD.WIDE.U32 R8, R9, UR6, RZ ;  /* 0x0000000609087c25 */ /* 0x000fc8000f8e00ff */
[----:B------:R-:W-:Y:S01]  /*8a60*/  IMAD.X R5, RZ, RZ, RZ, P1 ;  /* 0x000000ffff057224 */ /* 0x000fe200008e06ff */
[----:B------:R-:W-:Y:S01]  /*8a70*/  IADD3 RZ, P1, R9, R6, RZ ;  /* 0x0000000609ff7210 */ /* 0x000fe20007f3e0ff */
[----:B------:R-:W-:-:S04]  /*8a80*/  IMAD.MOV.U32 R4, RZ, RZ, R7 ;  /* 0x000000ffff047224 */ /* 0x000fc800078e0007 */
[----:B------:R-:W-:-:S08]  /*8a90*/  IMAD.WIDE.U32.X R4, R19, UR7, R4, P1 ;  /* 0x0000000713047c25 */ /* 0x000fd000088e0404 */
.L_x_170:
[--C-:B------:R-:W-:Y:S01]  /*8aa0*/  SHF.R.U64 R8, R4, UR9, R5.reuse ;  /* 0x0000000904087c19 */ /* 0x100fe20008001205 */
[----:B------:R-:W-:Y:S01]  /*8ab0*/  ULDC.64 UR6, c[0x0][0x620] ;  /* 0x0001880000067ab9 */ /* 0x000fe20000000a00 */
[----:B------:R-:W-:Y:S01]  /*8ac0*/  SHF.R.U32.HI R4, RZ, UR9, R5 ;  /* 0x00000009ff047c19 */ /* 0x000fe20008011605 */
[----:B------:R-:W2:Y:S01]  /*8ad0*/  LDC R24, c[0x0][0x144] ;  /* 0x00005100ff187b82 */ /* 0x000ea20000000800 */
[----:B------:R-:W-:Y:S01]  /*8ae0*/  IADD3 R7, P1, RZ, -R8, RZ ;  /* 0x80000008ff077210 */ /* 0x000fe20007f3e0ff */
[----:B------:R-:W-:Y:S01]  /*8af0*/  ULDC.64 UR10, c[0x0][0x640] ;  /* 0x00019000000a7ab9 */ /* 0x000fe20000000a00 */
[----:B0-----:R-:W-:Y:S01]  /*8b00*/  I2FP.F32.U32 R9, R15 ;  /* 0x0000000f00097245 */ /* 0x001fe20000201000 */
[----:B------:R-:W-:Y:S02]  /*8b10*/  ULDC UR8, c[0x0][0x608] ;  /* 0x0001820000087ab9 */ /* 0x000fe40000000800 */
[----:B------:R-:W-:Y:S01]  /*8b20*/  IMAD.X R4, RZ, RZ, ~R4, P1 ;  /* 0x000000ffff047224 */ /* 0x000fe200008e0e04 */
[----:B------:R-:W-:Y:S01]  /*8b30*/  ISETP.NE.U32.AND P1, PT, RZ, UR10, PT ;  /* 0x0000000aff007c0c */ /* 0x000fe2000bf25070 */
[----:B------:R-:W0:Y:S02]  /*8b40*/  LDC R21, c[0x0][0x148] ;  /* 0x00005200ff157b82 */ /* 0x000e240000000800 */
[----:B------:R-:W-:Y:S01]  /*8b50*/  IMAD R6, R4, UR6, RZ ;  /* 0x0000000604067c24 */ /* 0x000fe2000f8e02ff */
[----:B------:R-:W-:Y:S01]  /*8b60*/  ISETP.NE.AND.EX P1, PT, RZ, UR11, PT, P1 ;  /* 0x0000000bff007c0c */ /* 0x000fe2000bf25310 */
[----:B------:R-:W-:Y:S01]  /*8b70*/  IMAD.WIDE.U32 R4, R7, UR6, R16 ;  /* 0x0000000607047c25 */ /* 0x000fe2000f8e0010 */
[----:B------:R-:W-:-:S03]  /*8b80*/  ULDC UR6, c[0x0][0x150] ;  /* 0x0000540000067ab9 */ /* 0x000fc60000000800 */
[----:B------:R-:W-:Y:S02]  /*8b90*/  IMAD R7, R7, UR7, R6 ;  /* 0x0000000707077c24 */ /* 0x000fe4000f8e0206 */
[----:B------:R-:W-:Y:S01]  /*8ba0*/  FMUL R6, R9, UR6 ;  /* 0x0000000609067c20 */ /* 0x000fe20008400000 */
[----:B------:R-:W-:Y:S01]  /*8bb0*/  ULDC UR6, c[0x0][0x618] ;  /* 0x0001860000067ab9 */ /* 0x000fe20000000800 */
[----:B------:R-:W-:Y:S01]  /*8bc0*/  ULDC UR7, c[0x0][0x154] ;  /* 0x0000550000077ab9 */ /* 0x000fe20000000800 */
[----:B------:R-:W-:-:S03]  /*8bd0*/  IMAD.IADD R5, R5, 0x1, R7 ;  /* 0x0000000105057824 */ /* 0x000fc600078e0207 */
[----:B------:R-:W3:Y:S02]  /*8be0*/  F2I.U32.TRUNC.NTZ R6, R6 ;  /* 0x0000000600067305 */ /* 0x000ee4000020f000 */
[----:B------:R-:W-:Y:S02]  /*8bf0*/  SHF.R.U64 R9, R4, UR6, R5 ;  /* 0x0000000604097c19 */ /* 0x000fe40008001205 */
[----:B-1----:R-:W-:-:S05]  /*8c00*/  I2FP.F32.U32 R4, R14 ;  /* 0x0000000e00047245 */ /* 0x002fca0000201000 */
[----:B------:R-:W-:Y:S01]  /*8c10*/  FMUL R22, R4, UR7 ;  /* 0x0000000704167c20 */ /* 0x000fe20008400000 */
[----:B------:R-:W-:Y:S01]  /*8c20*/  SHF.R.U32.HI R4, RZ, UR6, R5 ;  /* 0x00000006ff047c19 */ /* 0x000fe20008011605 */
[----:B------:R-:W-:-:S03]  /*8c30*/  ULDC UR6, c[0x0][0x658] ;  /* 0x0001960000067ab9 */ /* 0x000fc60000000800 */
[--C-:B------:R-:W-:Y:S01]  /*8c40*/  SHF.R.U64 R20, R9, UR8, R4.reuse ;  /* 0x0000000809147c19 */ /* 0x100fe20008001204 */
[----:B------:R-:W1:Y:S01]  /*8c50*/  F2I.U32.TRUNC.NTZ R22, R22 ;  /* 0x0000001600167305 */ /* 0x000e62000020f000 */
[----:B------:R-:W-:Y:S01]  /*8c60*/  SHF.R.U32.HI R5, RZ, UR8, R4 ;  /* 0x00000008ff057c19 */ /* 0x000fe20008011604 */
[----:B---3--:R-:W-:-:S03]  /*8c70*/  IMAD.MOV R6, RZ, RZ, -R6 ;  /* 0x000000ffff067224 */ /* 0x008fc600078e0a06 */
[----:B------:R-:W-:Y:S01]  /*8c80*/  SHF.R.U64 R19, R20, UR6, R5 ;  /* 0x0000000614137c19 */ /* 0x000fe20008001205 */
[----:B--2---:R-:W-:Y:S01]  /*8c90*/  IMAD R15, R24, R6, R15 ;  /* 0x00000006180f7224 */ /* 0x004fe200078e020f */
[----:B------:R-:W-:-:S03]  /*8ca0*/  SHF.R.U32.HI R23, RZ, UR6, R5 ;  /* 0x00000006ff177c19 */ /* 0x000fc60008011605 */
[----:B------:R-:W-:Y:S02]  /*8cb0*/  IMAD.MOV.U32 R4, RZ, RZ, R19 ;  /* 0x000000ffff047224 */ /* 0x000fe400078e0013 */
[----:B------:R-:W-:Y:S01]  /*8cc0*/  IMAD.MOV.U32 R5, RZ, RZ, R23 ;  /* 0x000000ffff057224 */ /* 0x000fe200078e0017 */
[----:B-1----:R-:W-:Y:S06]  /*8cd0*/  @!P1 BRA `(.L_x_171) ;  /* 0x0000000000289947 */ /* 0x002fec0003800000 */
[----:B------:R-:W-:Y:S02]  /*8ce0*/  ULDC UR6, c[0x0][0x64c] ;  /* 0x0001930000067ab9 */ /* 0x000fe40000000800 */
[----:B------:R-:W-:-:S05]  /*8cf0*/  IADD3 R5, P1, R19, UR6, RZ ;  /* 0x0000000613057c10 */ /* 0x000fca000ff3e0ff */
[----:B------:R-:W-:-:S04]  /*8d00*/  IMAD.X R23, RZ, RZ, R23, P1 ;  /* 0x000000ffff177224 */ /* 0x000fc800008e0617 */
[----:B------:R-:W-:-:S04]  /*8d10*/  IMAD.WIDE.U32 R6, R23, UR10, RZ ;  /* 0x0000000a17067c25 */ /* 0x000fc8000f8e00ff */
[----:B------:R-:W-:-:S04]  /*8d20*/  IMAD.WIDE.U32 R6, P1, R5, UR11, R6 ;  /* 0x0000000b05067c25 */ /* 0x000fc8000f820006 */
[----:B------:R-:W-:-:S04]  /*8d30*/  IMAD.WIDE.U32 R4, R5, UR10, RZ ;  /* 0x0000000a05047c25 */ /* 0x000fc8000f8e00ff */
[----:B------:R-:W-:Y:S01]  /*8d40*/  IMAD.MOV.U32 R4, RZ, RZ, R7 ;  /* 0x000000ffff047224 */ /* 0x000fe200078e0007 */
[----:B------:R-:W-:Y:S01]  /*8d50*/  IADD3 RZ, P3, R5, R6, RZ ;  /* 0x0000000605ff7210 */ /* 0x000fe20007f7e0ff */
[----:B------:R-:W-:-:S04]  /*8d60*/  IMAD.X R5, RZ, RZ, RZ, P1 ;  /* 0x000000ffff057224 */ /* 0x000fc800008e06ff */
[----:B------:R-:W-:-:S08]  /*8d70*/  IMAD.WIDE.U32.X R4, R23, UR11, R4, P3 ;  /* 0x0000000b17047c25 */ /* 0x000fd000098e0404 */
.L_x_171:
[----:B------:R-:W-:Y:S01]  /*8d80*/  ISETP.NE.AND P1, PT, R2, 0x1, PT ;  /* 0x000000010200780c */ /* 0x000fe20003f25270 */
[----:B------:R-:W-:Y:S01]  /*8d90*/  ULDC UR6, c[0x0][0x648] ;  /* 0x0001920000067ab9 */ /* 0x000fe20000000800 */
[----:B------:R-:W-:Y:S01]  /*8da0*/  LOP3.LUT R20, R20, UR13, RZ, 0xc0, !PT ;  /* 0x0000000d14147c12 */ /* 0x000fe2000f8ec0ff */
[----:B------:R-:W-:Y:S01]  /*8db0*/  IMAD.MOV R22, RZ, RZ, -R22 ;  /* 0x000000ffff167224 */ /* 0x000fe200078e0a16 */
[----:B------:R-:W-:Y:S01]  /*8dc0*/  SHF.R.U64 R5, R4, UR6, R5 ;  /* 0x0000000604057c19 */ /* 0x000fe20008001205 */
[----:B------:R-:W-:Y:S01]  /*8dd0*/  ULDC UR6, c[0x0][0x638] ;  /* 0x00018e0000067ab9 */ /* 0x000fe20000000800 */
[----:B------:R-:W-:Y:S01]  /*8de0*/  LOP3.LUT R6, R9, UR4, RZ, 0xc0, !PT ;  /* 0x0000000409067c12 */ /* 0x000fe2000f8ec0ff */
[----:B------:R-:W-:Y:S02]  /*8df0*/  ULDC UR7, c[0x0][0x610] ;  /* 0x0001840000077ab9 */ /* 0x000fe40000000800 */
[----:B------:R-:W-:Y:S02]  /*8e00*/  IMAD.MOV R4, RZ, RZ, -R5 ;  /* 0x000000ffff047224 */ /* 0x000fe400078e0a05 */
[----:B------:R-:W-:-:S02]  /*8e10*/  IMAD R20, R5, UR5, R20 ;  /* 0x0000000505147c24 */ /* 0x000fc4000f8e0214 */
[----:B0-----:R-:W-:Y:S02]  /*8e20*/  @P1 IMAD R15, R21, R22, R14 ;  /* 0x00000016150f1224 */ /* 0x001fe400078e020e */
[----:B------:R-:W-:Y:S01]  /*8e30*/  IMAD R19, R4, UR6, R19 ;  /* 0x0000000604137c24 */ /* 0x000fe2000f8e0213 */
[----:B------:R-:W-:Y:S01]  /*8e40*/  ULDC UR6, c[0x0][0x600] ;  /* 0x0001800000067ab9 */ /* 0x000fe20000000800 */
[----:B------:R-:W-:Y:S02]  /*8e50*/  IMAD R15, R20, UR7, R15 ;  /* 0x00000007140f7c24 */ /* 0x000fe4000f8e020f */
[----:B------:R-:W-:Y:S02]  /*8e60*/  IMAD R6, R19, UR6, R6 ;  /* 0x0000000613067c24 */ /* 0x000fe4000f8e0206 */
[----:B------:R-:W-:-:S03]  /*8e70*/  IMAD.MOV.U32 R4, RZ, RZ, 0x1 ;  /* 0x00000001ff047424 */ /* 0x000fc600078e00ff */
[----:B------:R-:W-:Y:S02]  /*8e80*/  SEL R20, R6, R15, !P1 ;  /* 0x0000000f06147207 */ /* 0x000fe40004800000 */
[----:B------:R-:W-:-:S07]  /*8e90*/  SEL R19, R15, R6, !P1 ;  /* 0x000000060f137207 */ /* 0x000fce0004800000 */
.L_x_169:
[----:B------:R-:W-:Y:S05]  /*8ea0*/  BSYNC B1 ;  /* 0x0000000000017941 */ /* 0x000fea0003800000 */
.L_x_168:
[----:B------:R-:W-:-:S13]  /*8eb0*/  LOP3.LUT P1, RZ, R4, 0xff, RZ, 0xc0, !PT ;  /* 0x000000ff04ff7812 */ /* 0x000fda000782c0ff */
[----:B------:R-:W-:Y:S05]  /*8ec0*/  @P1 BRA `(.L_x_172) ;  /* 0xfffffff400141947 */ /* 0x000fea000383ffff */
[----:B------:R-:W-:Y:S05]  /*8ed0*/  BSYNC B0 ;  /* 0x0000000000007941 */ /* 0x000fea0003800000 */
.L_x_160:
[----:B------:R-:W-:-:S03]  /*8ee0*/  UMOV UR6, 0xffffffff ;  /* 0xffffffff00067882 */ /* 0x000fc60000000000 */
[----:B------:R-:W-:Y:S05]  /*8ef0*/  BRA.DIV UR6, `(.L_x_173) ;  /* 0x0000000606847947 */ /* 0x000fea000b800000 */
[----:B------:R-:W-:-:S13]  /*8f00*/  ELECT P6, URZ, PT ;  /* 0x00000000003f782f */ /* 0x000fda00038c0000 */
.L_x_190:
[----:B------:R-:W-:Y:S04]  /*8f10*/  BSSY B0, `(.L_x_174) ;  /* 0x0000046000007945 */ /* 0x000fe80003800000 */
[----:B------:R-:W-:Y:S05]  /*8f20*/  @!P6 BRA `(.L_x_175) ;  /* 0x000000040010e947 */ /* 0x000fea0003800000 */
[----:B------:R-:W-:-:S04]  /*8f30*/  LOP3.LUT R18, R18, 0x2, RZ, 0xfc, !PT ;  /* 0x0000000212127812 */ /* 0x000fc800078efcff */
[----:B------:R-:W-:-:S13]  /*8f40*/  ISETP.NE.AND P0, PT, R18, 0x3, PT ;  /* 0x000000031200780c */ /* 0x000fda0003f05270 */
[----:B------:R-:W-:Y:S05]  /*8f50*/  @!P0 BRA `(.L_x_176) ;  /* 0x0000000000048947 */ /* 0x000fea0003800000 */
[----:B------:R-:W-:Y:S01]  /*8f60*/  BPT.TRAP 0x1 ;  /* 0x000000040000795c */ /* 0x000fe20000300000 */
.L_x_176:
[----:B------:R-:W0:Y:S01]  /*8f70*/  S2R R3, SR_CgaCtaId ;  /* 0x0000000000037919 */ /* 0x000e220000008800 */
[----:B------:R-:W-:-:S04]  /*8f80*/  MOV R2, 0x400 ;  /* 0x0000040000027802 */ /* 0x000fc80000000f00 */
[----:B0-----:R-:W-:Y:S02]  /*8f90*/  LEA R3, R3, R2, 0x18 ;  /* 0x0000000203037211 */ /* 0x001fe400078ec0ff */
[----:B------:R-:W-:-:S03]  /*8fa0*/  SHF.L.U32 R2, R0, 0x1f, RZ ;  /* 0x0000001f00027819 */ /* 0x000fc600000006ff */
[----:B------:R-:W-:-:S04]  /*8fb0*/  VIADD R3, R3, 0x38 ;  /* 0x0000003803037836 */ /* 0x000fc80000000000 */
[C---:B------:R-:W-:Y:S02]  /*8fc0*/  IMAD R7, R12.reuse, 0x8, R3 ;  /* 0x000000080c077824 */ /* 0x040fe400078e0203 */
[----:B------:R-:W-:Y:S02]  /*8fd0*/  VIADD R12, R12, 0x1 ;  /* 0x000000010c0c7836 */ /* 0x000fe40000000000 */
[----:B------:R-:W0:Y:S03]  /*8fe0*/  SYNCS.PHASECHK.TRANS64.TRYWAIT P0, [R7+URZ], R2 ;  /* 0x00000002070075a7 */ /* 0x000e26000800017f */
[----:B------:R-:W-:-:S04]  /*8ff0*/  ISETP.NE.AND P1, PT, R12, 0x7, PT ;  /* 0x000000070c00780c */ /* 0x000fc80003f25270 */
[----:B------:R-:W-:Y:S02]  /*9000*/  SEL R5, RZ, 0x1, P1 ;  /* 0x00000001ff057807 */ /* 0x000fe40000800000 */
[----:B------:R-:W-:Y:S02]  /*9010*/  SEL R12, R12, RZ, P1 ;  /* 0x000000ff0c0c7207 */ /* 0x000fe40000800000 */
[----:B------:R-:W-:-:S03]  /*9020*/  LOP3.LUT R5, R0, R5, RZ, 0x3c, !PT ;  /* 0x0000000500057212 */ /* 0x000fc600078e3cff */
[----:B------:R-:W-:Y:S01]  /*9030*/  IMAD R9, R12, 0x8, R3 ;  /* 0x000000080c097824 */ /* 0x000fe200078e0203 */
[----:B------:R-:W-:Y:S01]  /*9040*/  SHF.L.U32 R4, R5, 0x1f, RZ ;  /* 0x0000001f05047819 */ /* 0x000fe200000006ff */
[----:B0-----:R-:W-:Y:S06]  /*9050*/  @!P0 BRA `(.L_x_177) ;  /* 0x00000004004c8947 */ /* 0x001fec0003800000 */
.L_x_191:
[----:B------:R-:W1:Y:S01]  /*9060*/  SYNCS.PHASECHK.TRANS64.TRYWAIT P0, [R9+URZ], R4 ;  /* 0x00000004090075a7 */ /* 0x000e62000800017f */
[----:B------:R-:W-:-:S05]  /*9070*/  VIADD R0, R12, 0x1 ;  /* 0x000000010c007836 */ /* 0x000fca0000000000 */
[----:B------:R-:W-:-:S04]  /*9080*/  ISETP.NE.AND P1, PT, R0, 0x7, PT ;  /* 0x000000070000780c */ /* 0x000fc80003f25270 */
[----:B0-----:R-:W-:Y:S02]  /*9090*/  SEL R2, RZ, 0x1, P1 ;  /* 0x00000001ff027807 */ /* 0x001fe40000800000 */
[----:B------:R-:W-:Y:S02]  /*90a0*/  SEL R0, R0, RZ, P1 ;  /* 0x000000ff00007207 */ /* 0x000fe40000800000 */
[----:B------:R-:W-:-:S03]  /*90b0*/  LOP3.LUT R7, R5, R2, RZ, 0x3c, !PT ;  /* 0x0000000205077212 */ /* 0x000fc600078e3cff */
[----:B------:R-:W-:Y:S01]  /*90c0*/  IMAD R6, R0, 0x8, R3 ;  /* 0x0000000800067824 */ /* 0x000fe200078e0203 */
[----:B------:R-:W-:Y:S01]  /*90d0*/  SHF.L.U32 R5, R7, 0x1f, RZ ;  /* 0x0000001f07057819 */ /* 0x000fe200000006ff */
[----:B-1----:R-:W-:Y:S06]  /*90e0*/  @!P0 BRA `(.L_x_178) ;  /* 0x00000004003c8947 */ /* 0x002fec0003800000 */
.L_x_192:
[----:B------:R-:W1:Y:S01]  /*90f0*/  SYNCS.PHASECHK.TRANS64.TRYWAIT P0, [R6+URZ], R5 ;  /* 0x00000005060075a7 */ /* 0x000e62000800017f */
[----:B------:R-:W-:-:S05]  /*9100*/  VIADD R0, R0, 0x1 ;  /* 0x0000000100007836 */ /* 0x000fca0000000000 */
[----:B------:R-:W-:-:S04]  /*9110*/  ISETP.NE.AND P1, PT, R0, 0x7, PT ;  /* 0x000000070000780c */ /* 0x000fc80003f25270 */
[----:B------:R-:W-:Y:S02]  /*9120*/  SEL R2, RZ, 0x1, P1 ;  /* 0x00000001ff027807 */ /* 0x000fe40000800000 */
[----:B------:R-:W-:Y:S02]  /*9130*/  SEL R0, R0, RZ, P1 ;  /* 0x000000ff00007207 */ /* 0x000fe40000800000 */
[----:B------:R-:W-:-:S03]  /*9140*/  LOP3.LUT R7, R7, R2, RZ, 0x3c, !PT ;  /* 0x0000000207077212 */ /* 0x000fc600078e3cff */
[----:B0-----:R-:W-:Y:S01]  /*9150*/  IMAD R9, R0, 0x8, R3 ;  /* 0x0000000800097824 */ /* 0x001fe200078e0203 */
[----:B------:R-:W-:Y:S01]  /*9160*/  SHF.L.U32 R4, R7, 0x1f, RZ ;  /* 0x0000001f07047819 */ /* 0x000fe200000006ff */
[----:B-1----:R-:W-:Y:S06]  /*9170*/  @!P0 BRA `(.L_x_179) ;  /* 0x00000004002c8947 */ /* 0x002fec0003800000 */
.L_x_193:
        /* <DEDUP_REMOVED lines=9> */
.L_x_194:
        /* <DEDUP_REMOVED lines=9> */
.L_x_195:
[----:B------:R-:W1:Y:S01]  /*92a0*/  SYNCS.PHASECHK.TRANS64.TRYWAIT P0, [R9+URZ], R4 ;  /* 0x00000004090075a7 */ /* 0x000e62000800017f */
[----:B------:R-:W-:-:S05]  /*92b0*/  VIADD R0, R0, 0x1 ;  /* 0x0000000100007836 */ /* 0x000fca0000000000 */
[----:B------:R-:W-:-:S04]  /*92c0*/  ISETP.NE.AND P1, PT, R0, 0x7, PT ;  /* 0x000000070000780c */ /* 0x000fc80003f25270 */
[----:B------:R-:W-:Y:S02]  /*92d0*/  SEL R2, RZ, 0x1, P1 ;  /* 0x00000001ff027807 */ /* 0x000fe40000800000 */
[----:B------:R-:W-:Y:S02]  /*92e0*/  SEL R0, R0, RZ, P1 ;  /* 0x000000ff00007207 */ /* 0x000fe40000800000 */
[----:B------:R-:W-:Y:S01]  /*92f0*/  LOP3.LUT R2, R7, R2, RZ, 0x3c, !PT ;  /* 0x0000000207027212 */ /* 0x000fe200078e3cff */
[----:B-1----:R-:W-:Y:S06]  /*9300*/  @!P0 BRA `(.L_x_182) ;  /* 0x0000000400048947 */ /* 0x002fec0003800000 */
.L_x_196:
[----:B------:R-:W-:Y:S01]  /*9310*/  IMAD R3, R0, 0x8, R3 ;  /* 0x0000000800037824 */ /* 0x000fe200078e0203 */
[----:B------:R-:W-:-:S07]  /*9320*/  SHF.L.U32 R0, R2, 0x1f, RZ ;  /* 0x0000001f02007819 */ /* 0x000fce00000006ff */
.L_x_183:
[----:B--2---:R2:W3:Y:S02]  /*9330*/  SYNCS.PHASECHK.TRANS64.TRYWAIT P0, [R3+URZ], R0 ;  /* 0x00000000030075a7 */ /* 0x0044e4000800017f */
[----:B---3--:R-:W-:Y:S05]  /*9340*/  @!P0 NANOSLEEP.SYNCS 0x989680 ;  /* 0x009896800000895d */ /* 0x008fea0003900000 */
[----:B------:R-:W3:Y:S02]  /*9350*/  @!P0 SYNCS.PHASECHK.TRANS64 P0, [R3+URZ], R0 ;  /* 0x00000000030085a7 */ /* 0x000ee4000800007f */
[----:B---3--:R-:W-:Y:S05]  /*9360*/  @!P0 BRA `(.L_x_183) ;  /* 0xfffffffc00f08947 */ /* 0x008fea000383ffff */
.L_x_175:
[----:B------:R-:W-:Y:S05]  /*9370*/  BSYNC B0 ;  /* 0x0000000000007941 */ /* 0x000fea0003800000 */
.L_x_174:
[----:B------:R-:W-:Y:S05]  /*9380*/  EXIT ;  /* 0x000000000000794d */ /* 0x000fea0003800000 */
.L_x_17:
[----:B-1----:R1:W2:Y:S02]  /*9390*/  SYNCS.PHASECHK.TRANS64.TRYWAIT P1, [R3+URZ], R0 ;  /* 0x00000000030075a7 */ /* 0x0022a4000802017f */
[----:B--2---:R-:W-:Y:S05]  /*93a0*/  @!P1 NANOSLEEP.SYNCS 0x989680 ;  /* 0x009896800000995d */ /* 0x004fea0003900000 */
[----:B------:R-:W2:Y:S02]  /*93b0*/  @!P1 SYNCS.PHASECHK.TRANS64 P1, [R3+URZ], R0 ;  /* 0x00000000030095a7 */ /* 0x000ea4000802007f */
[----:B--2---:R-:W-:Y:S05]  /*93c0*/  @!P1 BRA `(.L_x_17) ;  /* 0xfffffffc00f09947 */ /* 0x004fea000383ffff */
[----:B------:R-:W-:Y:S05]  /*93d0*/  BRA `(.L_x_16) ;  /* 0xffffff80005c7947 */ /* 0x000fea000383ffff */
.L_x_22:
[----:B-1----:R-:W-:-:S04]  /*93e0*/  IMAD.U32 R4, RZ, RZ, UR4 ;  /* 0x00000004ff047e24 */ /* 0x002fc8000f8e00ff */
[----:B------:R1:W2:Y:S03]  /*93f0*/  SYNCS.PHASECHK.TRANS64.TRYWAIT P1, [R4+URZ], R3 ;  /* 0x00000003040075a7 */ /* 0x0002a6000802017f */
[----:B--2---:R-:W-:Y:S05]  /*9400*/  @!P1 NANOSLEEP.SYNCS 0x989680 ;  /* 0x009896800000995d */ /* 0x004fea0003900000 */
[----:B------:R-:W2:Y:S02]  /*9410*/  @!P1 SYNCS.PHASECHK.TRANS64 P1, [R4+URZ], R3 ;  /* 0x00000003040095a7 */ /* 0x000ea4000802007f */
[----:B--2---:R-:W-:Y:S05]  /*9420*/  @!P1 BRA `(.L_x_22) ;  /* 0xfffffffc00ec9947 */ /* 0x004fea000383ffff */
[----:B------:R-:W-:Y:S05]  /*9430*/  BRA `(.L_x_21) ;  /* 0xffffff8800607947 */ /* 0x000fea000383ffff */
.L_x_161:
[----:B------:R-:W-:Y:S01]  /*9440*/  BSSY B1, `(.L_x_184) ;  /* 0x0000006000017945 */ /* 0x000fe20003800000 */
[----:B------:R-:W-:-:S07]  /*9450*/  IMAD.MOV.U32 R15, RZ, RZ, -0x1 ;  /* 0xffffffffff0f7424 */ /* 0x000fce00078e00ff */
[----:B------:R-:W-:Y:S05]  /*9460*/  WARPSYNC.COLLECTIVE R15, `(.L_x_185) ;  /* 0x000000000f0c7348 */ /* 0x000fea0003c00000 */
[----:B------:R-:W-:Y:S02]  /*9470*/  ELECT P6, UR62, PT ;  /* 0x00000000003e782f */ /* 0x000fe400038c0000 */
[----:B------:R-:W-:Y:S01]  /*9480*/  MOV R14, UR62 ;  /* 0x0000003e000e7c02 */ /* 0x000fe20008000f00 */
[----:B------:R-:W-:Y:S10]  /*9490*/  ENDCOLLECTIVE ;  /* 0x000000000000791b */ /* 0x000ff40003800000 */
.L_x_185:
[----:B------:R-:W-:Y:S05]  /*94a0*/  BSYNC B1 ;  /* 0x0000000000017941 */ /* 0x000fea0003800000 */
.L_x_184:
[----:B------:R-:W-:Y:S05]  /*94b0*/  BRA `(.L_x_186) ;  /* 0xffffffec00a47947 */ /* 0x000fea000383ffff */
.L_x_164:
[----:B0-----:R0:W1:Y:S02]  /*94c0*/  SYNCS.PHASECHK.TRANS64.TRYWAIT P1, [R14+URZ+0x38], R7 ;  /* 0x000038070e0075a7 */ /* 0x001064000802017f */
[----:B-1----:R-:W-:Y:S05]  /*94d0*/  @!P1 NANOSLEEP.SYNCS 0x989680 ;  /* 0x009896800000995d */ /* 0x002fea0003900000 */
[----:B------:R-:W1:Y:S02]  /*94e0*/  @!P1 SYNCS.PHASECHK.TRANS64 P1, [R14+URZ+0x38], R7 ;  /* 0x000038070e0095a7 */ /* 0x000e64000802007f */
[----:B-1----:R-:W-:Y:S05]  /*94f0*/  @!P1 BRA `(.L_x_164) ;  /* 0xfffffffc00f09947 */ /* 0x002fea000383ffff */
[----:B------:R-:W-:Y:S05]  /*9500*/  BRA `(.L_x_187) ;  /* 0xffffffec00d87947 */ /* 0x000fea000383ffff */
.L_x_173:
[----:B------:R-:W-:Y:S01]  /*9510*/  BSSY B0, `(.L_x_188) ;  /* 0x0000006000007945 */ /* 0x000fe20003800000 */
[----:B------:R-:W-:-:S07]  /*9520*/  IMAD.MOV.U32 R15, RZ, RZ, -0x1 ;  /* 0xffffffffff0f7424 */ /* 0x000fce00078e00ff */
[----:B------:R-:W-:Y:S05]  /*9530*/  WARPSYNC.COLLECTIVE R15, `(.L_x_189) ;  /* 0x000000000f0c7348 */ /* 0x000fea0003c00000 */
[----:B------:R-:W-:Y:S02]  /*9540*/  ELECT P6, UR62, PT ;  /* 0x00000000003e782f */ /* 0x000fe400038c0000 */
[----:B------:R-:W-:Y:S01]  /*9550*/  MOV R14, UR62 ;  /* 0x0000003e000e7c02 */ /* 0x000fe20008000f00 */
[----:B------:R-:W-:Y:S10]  /*9560*/  ENDCOLLECTIVE ;  /* 0x000000000000791b */ /* 0x000ff40003800000 */
.L_x_189:
[----:B------:R-:W-:Y:S05]  /*9570*/  BSYNC B0 ;  /* 0x0000000000007941 */ /* 0x000fea0003800000 */
.L_x_188:
[----:B------:R-:W-:Y:S05]  /*9580*/  BRA `(.L_x_190) ;  /* 0xfffffff800607947 */ /* 0x000fea000383ffff */
.L_x_177:
[----:B0-----:R0:W1:Y:S02]  /*9590*/  SYNCS.PHASECHK.TRANS64.TRYWAIT P0, [R7+URZ], R2 ;  /* 0x00000002070075a7 */ /* 0x001064000800017f */
[----:B-1----:R-:W-:Y:S05]  /*95a0*/  @!P0 NANOSLEEP.SYNCS 0x989680 ;  /* 0x009896800000895d */ /* 0x002fea0003900000 */
[----:B------:R-:W1:Y:S02]  /*95b0*/  @!P0 SYNCS.PHASECHK.TRANS64 P0, [R7+URZ], R2 ;  /* 0x00000002070085a7 */ /* 0x000e64000800007f */
[----:B-1----:R-:W-:Y:S05]  /*95c0*/  @!P0 BRA `(.L_x_177) ;  /* 0xfffffffc00f08947 */ /* 0x002fea000383ffff */
[----:B------:R-:W-:Y:S05]  /*95d0*/  BRA `(.L_x_191) ;  /* 0xfffffff800a07947 */ /* 0x000fea000383ffff */
.L_x_178:
[----:B0-----:R0:W1:Y:S02]  /*95e0*/  SYNCS.PHASECHK.TRANS64.TRYWAIT P0, [R9+URZ], R4 ;  /* 0x00000004090075a7 */ /* 0x001064000800017f */
[----:B-1----:R-:W-:Y:S05]  /*95f0*/  @!P0 NANOSLEEP.SYNCS 0x989680 ;  /* 0x009896800000895d */ /* 0x002fea0003900000 */
[----:B------:R-:W1:Y:S02]  /*9600*/  @!P0 SYNCS.PHASECHK.TRANS64 P0, [R9+URZ], R4 ;  /* 0x00000004090085a7 */ /* 0x000e64000800007f */
[----:B-1----:R-:W-:Y:S05]  /*9610*/  @!P0 BRA `(.L_x_178) ;  /* 0xfffffffc00f08947 */ /* 0x002fea000383ffff */
[----:B------:R-:W-:Y:S05]  /*9620*/  BRA `(.L_x_192) ;  /* 0xfffffff800b07947 */ /* 0x000fea000383ffff */
.L_x_179:
[----:B0-----:R0:W1:Y:S02]  /*9630*/  SYNCS.PHASECHK.TRANS64.TRYWAIT P0, [R6+URZ], R5 ;  /* 0x00000005060075a7 */ /* 0x001064000800017f */
[----:B-1----:R-:W-:Y:S05]  /*9640*/  @!P0 NANOSLEEP.SYNCS 0x989680 ;  /* 0x009896800000895d */ /* 0x002fea0003900000 */
[----:B------:R-:W1:Y:S02]  /*9650*/  @!P0 SYNCS.PHASECHK.TRANS64 P0, [R6+URZ], R5 ;  /* 0x00000005060085a7 */ /* 0x000e64000800007f */
[----:B-1----:R-:W-:Y:S05]  /*9660*/  @!P0 BRA `(.L_x_179) ;  /* 0xfffffffc00f08947 */ /* 0x002fea000383ffff */
[----:B------:R-:W-:Y:S05]  /*9670*/  BRA `(.L_x_193) ;  /* 0xfffffff800c07947 */ /* 0x000fea000383ffff */
.L_x_180:
[----:B0-----:R0:W1:Y:S02]  /*9680*/  SYNCS.PHASECHK.TRANS64.TRYWAIT P0, [R9+URZ], R4 ;  /* 0x00000004090075a7 */ /* 0x001064000800017f */
[----:B-1----:R-:W-:Y:S05]  /*9690*/  @!P0 NANOSLEEP.SYNCS 0x989680 ;  /* 0x009896800000895d */ /* 0x002fea0003900000 */
[----:B------:R-:W1:Y:S02]  /*96a0*/  @!P0 SYNCS.PHASECHK.TRANS64 P0, [R9+URZ], R4 ;  /* 0x00000004090085a7 */ /* 0x000e64000800007f */
[----:B-1----:R-:W-:Y:S05]  /*96b0*/  @!P0 BRA `(.L_x_180) ;  /* 0xfffffffc00f08947 */ /* 0x002fea000383ffff */
[----:B------:R-:W-:Y:S05]  /*96c0*/  BRA `(.L_x_194) ;  /* 0xfffffff800d07947 */ /* 0x000fea000383ffff */
.L_x_181:
[----:B0-----:R0:W1:Y:S02]  /*96d0*/  SYNCS.PHASECHK.TRANS64.TRYWAIT P0, [R6+URZ], R5 ;  /* 0x00000005060075a7 */ /* 0x001064000800017f */
[----:B-1----:R-:W-:Y:S05]  /*96e0*/  @!P0 NANOSLEEP.SYNCS 0x989680 ;  /* 0x009896800000895d */ /* 0x002fea0003900000 */
[----:B------:R-:W1:Y:S02]  /*96f0*/  @!P0 SYNCS.PHASECHK.TRANS64 P0, [R6+URZ], R5 ;  /* 0x00000005060085a7 */ /* 0x000e64000800007f */
[----:B-1----:R-:W-:Y:S05]  /*9700*/  @!P0 BRA `(.L_x_181) ;  /* 0xfffffffc00f08947 */ /* 0x002fea000383ffff */
[----:B------:R-:W-:Y:S05]  /*9710*/  BRA `(.L_x_195) ;  /* 0xfffffff800e07947 */ /* 0x000fea000383ffff */
.L_x_182:
[----:B-1----:R1:W2:Y:S02]  /*9720*/  SYNCS.PHASECHK.TRANS64.TRYWAIT P0, [R9+URZ], R4 ;  /* 0x00000004090075a7 */ /* 0x0022a4000800017f */
[----:B--2---:R-:W-:Y:S05]  /*9730*/  @!P0 NANOSLEEP.SYNCS 0x989680 ;  /* 0x009896800000895d */ /* 0x004fea0003900000 */
[----:B------:R-:W2:Y:S02]  /*9740*/  @!P0 SYNCS.PHASECHK.TRANS64 P0, [R9+URZ], R4 ;  /* 0x00000004090085a7 */ /* 0x000ea4000800007f */
[----:B--2---:R-:W-:Y:S05]  /*9750*/  @!P0 BRA `(.L_x_182) ;  /* 0xfffffffc00f08947 */ /* 0x004fea000383ffff */
[----:B------:R-:W-:Y:S05]  /*9760*/  BRA `(.L_x_196) ;  /* 0xfffffff800e87947 */ /* 0x000fea000383ffff */
.L_x_197:
[----:B------:R-:W-:-:S00]  /*9770*/  BRA `(.L_x_197) ;  /* 0xfffffffc00fc7947 */ /* 0x000fc0000383ffff */
[----:B------:R-:W-:-:S00]  /*9780*/  NOP ;  /* 0x0000000000007918 */ /* 0x000fc00000000000 */
[----:B------:R-:W-:-:S00]  /*9790*/  NOP ;  /* 0x0000000000007918 */ /* 0x000fc00000000000 */
[----:B------:R-:W-:-:S00]  /*97a0*/  NOP ;  /* 0x0000000000007918 */ /* 0x000fc00000000000 */
[----:B------:R-:W-:-:S00]  /*97b0*/  NOP ;  /* 0x0000000000007918 */ /* 0x000fc00000000000 */
[----:B------:R-:W-:-:S00]  /*97c0*/  NOP ;  /* 0x0000000000007918 */ /* 0x000fc00000000000 */
[----:B------:R-:W-:-:S00]  /*97d0*/  NOP ;  /* 0x0000000000007918 */ /* 0x000fc00000000000 */
[----:B------:R-:W-:-:S00]  /*97e0*/  NOP ;  /* 0x0000000000007918 */ /* 0x000fc00000000000 */
[----:B------:R-:W-:-:S00]  /*97f0*/  NOP ;  /* 0x0000000000007918 */ /* 0x000fc00000000000 */
.L_x_198:


//--------------------- .nv.global.init           --------------------------
	.section	.nv.global.init,"aw",@progbits
.nv.global.init:
	.type		$str$22,@object
	.size		$str$22,($str$23 - $str$22)
$str$22:
        /*0000*/ 	.byte	0x6b, 0x5f, 0x74, 0x69, 0x6c, 0x65, 0x5f, 0x63, 0x6f, 0x75, 0x6e, 0x74, 0x20, 0x3e, 0x3d, 0x20
        /*0010*/ 	.byte	0x31, 0x00
	.type		$str$23,@object
	.size		$str$23,(__unnamed_1 - $str$23)
$str$23:
        /*0012*/ 	.byte	0x2f, 0x74, 0x6d, 0x70, 0x2f, 0x63, 0x75, 0x74, 0x6c, 0x61, 0x73, 0x73, 0x5f, 0x73, 0x77, 0x65
        /*0022*/ 	.byte	0x65, 0x70, 0x5f, 0x73, 0x72, 0x63, 0x2f, 0x69, 0x6e, 0x63, 0x6c, 0x75, 0x64, 0x65, 0x2f, 0x63
        /*0032*/ 	.byte	0x75, 0x74, 0x6c, 0x61, 0x73, 0x73, 0x2f, 0x67, 0x65, 0x6d, 0x6d, 0x2f, 0x63, 0x6f, 0x6c, 0x6c
        /*0042*/ 	.byte	0x65, 0x63, 0x74, 0x69, 0x76, 0x65, 0x2f, 0x73, 0x6d, 0x39, 0x30, 0x5f, 0x6d, 0x6d, 0x61, 0x5f
        /*0052*/ 	.byte	0x74, 0x6d, 0x61, 0x5f, 0x67, 0x6d, 0x6d, 0x61, 0x5f, 0x73, 0x73, 0x5f, 0x77, 0x61, 0x72, 0x70
        /*0062*/ 	.byte	0x73, 0x70, 0x65, 0x63, 0x69, 0x61, 0x6c, 0x69, 0x7a, 0x65, 0x64, 0x2e, 0x68, 0x70, 0x70, 0x00
	.type		__unnamed_1,@object
	.size		__unnamed_1,(.L_0 - __unnamed_1)
__unnamed_1:
        /*0072*/ 	.byte	0x76, 0x6f, 0x69, 0x64, 0x20, 0x63, 0x75, 0x74, 0x6c, 0x61, 0x73, 0x73, 0x3a, 0x3a, 0x67, 0x65
        /* <DEDUP_REMOVED lines=180> */
        /*0bc2*/ 	.byte	0x74, 0x79, 0x5d, 0x00
.L_0:


//--------------------- .nv.shared._ZN7cutlass13device_kernelINS_4gemm6kernel13GemmUniversalIN4cute5tupleIJiiiiEEENS1_10collective13CollectiveMmaINS1_34MainloopSm90TmaGmmaWarpSpecializedILi7ENS5_IJNS4_1CILi1EEESB_SB_EEENS1_35KernelTmaWarpSpecializedCooperativeEEENS5_IJNSA_ILi256EEENSA_ILi64EEENSA_ILi128EEEEEENS_10bfloat16_tENS5_IJlSB_lEEESJ_SK_NS4_8TiledMMAINS4_8MMA_AtomIJNS4_4SM904GMMA27MMA_64x64x16_F32BF16BF16_SSILNSO_5MajorE0ELSQ_0ELNSO_7ScaleInE1ELSR_1EEEEEENS4_6LayoutINS5_IJNSA_ILi2EEESB_SB_EEENS5_IJSB_NSA_ILi0EEESX_EEEEENS5_IJNS4_10UnderscoreES10_S10_EEEEENS4_13SM90_TMA_LOADENS4_14ComposedLayoutINS4_7SwizzleILi3ELi4ELi3EEENS4_18smem_ptr_flag_bitsILi16EEENSU_INS5_IJNSA_ILi8EEESG_EEENS5_IJSG_SB_EEEEEEEvNS4_8identityES13_S1D_vS1E_EENS_8epilogue10collective6detail29Sm90TmaWarpSpecializedAdapterINS1H_15DefaultEpilogueISJ_SK_SK_NS1G_6thread17LinearCombinationISJ_Li1EffLNS1L_9ScaleType4KindE0ELNS_15FloatRoundStyleE2ESJ_EENS1_15EpilogueDefaultEEEEEvvEEEEvNT_6ParamsE --------------------------
	.section	.nv.shared._ZN7cutlass13device_kernelINS_4gemm6kernel13GemmUniversalIN4cute5tupleIJiiiiEEENS1_10collective13CollectiveMmaINS1_34MainloopSm90TmaGmmaWarpSpecializedILi7ENS5_IJNS4_1CILi1EEESB_SB_EEENS1_35KernelTmaWarpSpecializedCooperativeEEENS5_IJNSA_ILi256EEENSA_ILi64EEENSA_ILi128EEEEEENS_10bfloat16_tENS5_IJlSB_lEEESJ_SK_NS4_8TiledMMAINS4_8MMA_AtomIJNS4_4SM904GMMA27MMA_64x64x16_F32BF16BF16_SSILNSO_5MajorE0ELSQ_0ELNSO_7ScaleInE1ELSR_1EEEEEENS4_6LayoutINS5_IJNSA_ILi2EEESB_SB_EEENS5_IJSB_NSA_ILi0EEESX_EEEEENS5_IJNS4_10UnderscoreES10_S10_EEEEENS4_13SM90_TMA_LOADENS4_14ComposedLayoutINS4_7SwizzleILi3ELi4ELi3EEENS4_18smem_ptr_flag_bitsILi16EEENSU_INS5_IJNSA_ILi8EEESG_EEENS5_IJSG_SB_EEEEEEEvNS4_8identityES13_S1D_vS1E_EENS_8epilogue10collective6detail29Sm90TmaWarpSpecializedAdapterINS1H_15DefaultEpilogueISJ_SK_SK_NS1G_6thread17LinearCombinationISJ_Li1EffLNS1L_9ScaleType4KindE0ELNS_15FloatRoundStyleE2ESJ_EENS1_15EpilogueDefaultEEEEEvvEEEEvNT_6ParamsE,"aw",@nobits
	.sectionflags	@""
	.align	16
	.zero		1024


//--------------------- .nv.shared.reserved.0     --------------------------
	.section	.nv.shared.reserved.0,"aw",@nobits
	.weak		__nv_reservedSMEM_offset_0_alias
	.size		__nv_reservedSMEM_offset_0_alias, 0, 0
	.other		__nv_reservedSMEM_offset_0_alias,@"STO_CUDA_RESERVED_SHARED STV_DEFAULT"
__nv_reservedSMEM_offset_0_alias:
	.zero		0


//--------------------- .nv.global                --------------------------
	.section	.nv.global,"aw",@nobits
.nv.global:
	.type		_ZN40_INTERNAL_742d9483_4_k_cu_d451e29b_157414cute1_E,@object
	.size		_ZN40_INTERNAL_742d9483_4_k_cu_d451e29b_157414cute1_E,(_ZN40_INTERNAL_742d9483_4_k_cu_d451e29b_157414cuda3std3__45__cpo6cbeginE - _ZN40_INTERNAL_742d9483_4_k_cu_d451e29b_157414cute1_E)
_ZN40_INTERNAL_742d9483_4_k_cu_d451e29b_157414cute1_E:
	.zero		1
	.type		_ZN40_INTERNAL_742d9483_4_k_cu_d451e29b_157414cuda3std3__45__cpo6cbeginE,@object
	.size		_ZN40_INTERNAL_742d9483_4_k_cu_d451e29b_157414cuda3std3__45__cpo6cbeginE,(_ZN40_INTERNAL_742d9483_4_k_cu_d451e29b_157414cuda3std3__48in_placeE - _ZN40_INTERNAL_742d9483_4_k_cu_d451e29b_157414cuda3std3__45__cpo6cbeginE)
_ZN40_INTERNAL_742d9483_4_k_cu_d451e29b_157414cuda3std3__45__cpo6cbeginE:
	.zero		1
	.type		_ZN40_INTERNAL_742d9483_4_k_cu_d451e29b_157414cuda3std3__48in_placeE,@object
	.size		_ZN40_INTERNAL_742d9483_4_k_cu_d451e29b_157414cuda3std3__48in_placeE,(_ZN40_INTERNAL_742d9483_4_k_cu_d451e29b_157414cuda3std6ranges3__45__cpo9iter_moveE - _ZN40_INTERNAL_742d9483_4_k_cu_d451e29b_157414cuda3std3__48in_placeE)
_ZN40_INTERNAL_742d9483_4_k_cu_d451e29b_157414cuda3std3__48in_placeE:
	.zero		1
	.type		_ZN40_INTERNAL_742d9483_4_k_cu_d451e29b_157414cuda3std6ranges3__45__cpo9iter_moveE,@object
	.size		_ZN40_INTERNAL_742d9483_4_k_cu_d451e29b_157414cuda3std6ranges3__45__cpo9iter_moveE,(_ZN40_INTERNAL_742d9483_4_k_cu_d451e29b_157414cuda3std3__45__cpo5beginE - _ZN40_INTERNAL_742d9483_4_k_cu_d451e29b_157414cuda3std6ranges3__45__cpo9iter_moveE)
_ZN40_INTERNAL_742d9483_4_k_cu_d451e29b_157414cuda3std6ranges3__45__cpo9iter_moveE:
	.zero		1
	.type		_ZN40_INTERNAL_742d9483_4_k_cu_d451e29b_157414cuda3std3__45__cpo5beginE,@object
	.size		_ZN40_INTERNAL_742d9483_4_k_cu_d451e29b_157414cuda3std3__45__cpo5beginE,(_ZN40_INTERNAL_742d9483_4_k_cu_d451e29b_157414cuda3std3__442_GLOBAL__N__742d9483_4_k_cu_d451e29b_157416ignoreE - _ZN40_INTERNAL_742d9483_4_k_cu_d451e29b_157414cuda3std3__45__cpo5beginE)
_ZN40_INTERNAL_742d9483_4_k_cu_d451e29b_157414cuda3std3__45__cpo5beginE:
	.zero		1
	.type		_ZN40_INTERNAL_742d9483_4_k_cu_d451e29b_157414cuda3std3__442_GLOBAL__N__742d9483_4_k_cu_d451e29b_157416ignoreE,@object
	.size		_ZN40_INTERNAL_742d9483_4_k_cu_d451e29b_157414cuda3std3__442_GLOBAL__N__742d9483_4_k_cu_d451e29b_157416ignoreE,(_ZN40_INTERNAL_742d9483_4_k_cu_d451e29b_157414cute7productE - _ZN40_INTERNAL_742d9483_4_k_cu_d451e29b_157414cuda3std3__442_GLOBAL__N__742d9483_4_k_cu_d451e29b_157416ignoreE)
_ZN40_INTERNAL_742d9483_4_k_cu_d451e29b_157414cuda3std3__442_GLOBAL__N__742d9483_4_k_cu_d451e29b_157416ignoreE:
	.zero		1
	.type		_ZN40_INTERNAL_742d9483_4_k_cu_d451e29b_157414cute7productE,@object
	.size		_ZN40_INTERNAL_742d9483_4_k_cu_d451e29b_157414cute7productE,(_ZN40_INTERNAL_742d9483_4_k_cu_d451e29b_157414cuda3std3__45__cpo3endE - _ZN40_INTERNAL_742d9483_4_k_cu_d451e29b_157414cute7productE)
_ZN40_INTERNAL_742d9483_4_k_cu_d451e29b_157414cute7productE:
	.zero		1
	.type		_ZN40_INTERNAL_742d9483_4_k_cu_d451e29b_157414cuda3std3__45__cpo3endE,@object
	.size		_ZN40_INTERNAL_742d9483_4_k_cu_d451e29b_157414cuda3std3__45__cpo3endE,(_ZN40_INTERNAL_742d9483_4_k_cu_d451e29b_157414cuda3std3__419piecewise_constructE - _ZN40_INTERNAL_742d9483_4_k_cu_d451e29b_157414cuda3std3__45__cpo3endE)
_ZN40_INTERNAL_742d9483_4_k_cu_d451e29b_157414cuda3std3__45__cpo3endE:
	.zero		1
	.type		_ZN40_INTERNAL_742d9483_4_k_cu_d451e29b_157414cuda3std3__419piecewise_constructE,@object
	.size		_ZN40_INTERNAL_742d9483_4_k_cu_d451e29b_157414cuda3std3__419piecewise_constructE,(_ZN40_INTERNAL_742d9483_4_k_cu_d451e29b_157414cuda3std3__45__cpo4cendE - _ZN40_INTERNAL_742d9483_4_k_cu_d451e29b_157414cuda3std3__419piecewise_constructE)
_ZN40_INTERNAL_742d9483_4_k_cu_d451e29b_157414cuda3std3__419piecewise_constructE:
	.zero		1
	.type		_ZN40_INTERNAL_742d9483_4_k_cu_d451e29b_157414cuda3std3__45__cpo4cendE,@object
	.size		_ZN40_INTERNAL_742d9483_4_k_cu_d451e29b_157414cuda3std3__45__cpo4cendE,(_ZN40_INTERNAL_742d9483_4_k_cu_d451e29b_157414cuda3std6ranges3__45__cpo4swapE - _ZN40_INTERNAL_742d9483_4_k_cu_d451e29b_157414cuda3std3__45__cpo4cendE)
_ZN40_INTERNAL_742d9483_4_k_cu_d451e29b_157414cuda3std3__45__cpo4cendE:
	.zero		1
	.type		_ZN40_INTERNAL_742d9483_4_k_cu_d451e29b_157414cuda3std6ranges3__45__cpo4swapE,@object
	.size		_ZN40_INTERNAL_742d9483_4_k_cu_d451e29b_157414cuda3std6ranges3__45__cpo4swapE,(.L_8 - _ZN40_INTERNAL_742d9483_4_k_cu_d451e29b_157414cuda3std6ranges3__45__cpo4swapE)
_ZN40_INTERNAL_742d9483_4_k_cu_d451e29b_157414cuda3std6ranges3__45__cpo4swapE:
	.zero		1
.L_8:


//--------------------- .nv.constant0._ZN7cutlass13device_kernelINS_4gemm6kernel13GemmUniversalIN4cute5tupleIJiiiiEEENS1_10collective13CollectiveMmaINS1_34MainloopSm90TmaGmmaWarpSpecializedILi7ENS5_IJNS4_1CILi1EEESB_SB_EEENS1_35KernelTmaWarpSpecializedCooperativeEEENS5_IJNSA_ILi256EEENSA_ILi64EEENSA_ILi128EEEEEENS_10bfloat16_tENS5_IJlSB_lEEESJ_SK_NS4_8TiledMMAINS4_8MMA_AtomIJNS4_4SM904GMMA27MMA_64x64x16_F32BF16BF16_SSILNSO_5MajorE0ELSQ_0ELNSO_7ScaleInE1ELSR_1EEEEEENS4_6LayoutINS5_IJNSA_ILi2EEESB_SB_EEENS5_IJSB_NSA_ILi0EEESX_EEEEENS5_IJNS4_10UnderscoreES10_S10_EEEEENS4_13SM90_TMA_LOADENS4_14ComposedLayoutINS4_7SwizzleILi3ELi4ELi3EEENS4_18smem_ptr_flag_bitsILi16EEENSU_INS5_IJNSA_ILi8EEESG_EEENS5_IJSG_SB_EEEEEEEvNS4_8identityES13_S1D_vS1E_EENS_8epilogue10collective6detail29Sm90TmaWarpSpecializedAdapterINS1H_15DefaultEpilogueISJ_SK_SK_NS1G_6thread17LinearCombinationISJ_Li1EffLNS1L_9ScaleType4KindE0ELNS_15FloatRoundStyleE2ESJ_EENS1_15EpilogueDefaultEEEEEvvEEEEvNT_6ParamsE --------------------------
	.section	.nv.constant0._ZN7cutlass13device_kernelINS_4gemm6kernel13GemmUniversalIN4cute5tupleIJiiiiEEENS1_10collective13CollectiveMmaINS1_34MainloopSm90TmaGmmaWarpSpecializedILi7ENS5_IJNS4_1CILi1EEESB_SB_EEENS1_35KernelTmaWarpSpecializedCooperativeEEENS5_IJNSA_ILi256EEENSA_ILi64EEENSA_ILi128EEEEEENS_10bfloat16_tENS5_IJlSB_lEEESJ_SK_NS4_8TiledMMAINS4_8MMA_AtomIJNS4_4SM904GMMA27MMA_64x64x16_F32BF16BF16_SSILNSO_5MajorE0ELSQ_0ELNSO_7ScaleInE1ELSR_1EEEEEENS4_6LayoutINS5_IJNSA_ILi2EEESB_SB_EEENS5_IJSB_NSA_ILi0EEESX_EEEEENS5_IJNS4_10UnderscoreES10_S10_EEEEENS4_13SM90_TMA_LOADENS4_14ComposedLayoutINS4_7SwizzleILi3ELi4ELi3EEENS4_18smem_ptr_flag_bitsILi16EEENSU_INS5_IJNSA_ILi8EEESG_EEENS5_IJSG_SB_EEEEEEEvNS4_8identityES13_S1D_vS1E_EENS_8epilogue10collective6detail29Sm90TmaWarpSpecializedAdapterINS1H_15DefaultEpilogueISJ_SK_SK_NS1G_6thread17LinearCombinationISJ_Li1EffLNS1L_9ScaleType4KindE0ELNS_15FloatRoundStyleE2ESJ_EENS1_15EpilogueDefaultEEEEEvvEEEEvNT_6ParamsE,"a",@progbits
	.sectionflags	@""
	.align	4
.nv.constant0._ZN7cutlass13device_kernelINS_4gemm6kernel13GemmUniversalIN4cute5tupleIJiiiiEEENS1_10collective13CollectiveMmaINS1_34MainloopSm90TmaGmmaWarpSpecializedILi7ENS5_IJNS4_1CILi1EEESB_SB_EEENS1_35KernelTmaWarpSpecializedCooperativeEEENS5_IJNSA_ILi256EEENSA_ILi64EEENSA_ILi128EEEEEENS_10bfloat16_tENS5_IJlSB_lEEESJ_SK_NS4_8TiledMMAINS4_8MMA_AtomIJNS4_4SM904GMMA27MMA_64x64x16_F32BF16BF16_SSILNSO_5MajorE0ELSQ_0ELNSO_7ScaleInE1ELSR_1EEEEEENS4_6LayoutINS5_IJNSA_ILi2EEESB_SB_EEENS5_IJSB_NSA_ILi0EEESX_EEEEENS5_IJNS4_10UnderscoreES10_S10_EEEEENS4_13SM90_TMA_LOADENS4_14ComposedLayoutINS4_7SwizzleILi3ELi4ELi3EEENS4_18smem_ptr_flag_bitsILi16EEENSU_INS5_IJNSA_ILi8EEESG_EEENS5_IJSG_SB_EEEEEEEvNS4_8identityES13_S1D_vS1E_EENS_8epilogue10collective6detail29Sm90TmaWarpSpecializedAdapterINS1H_15DefaultEpilogueISJ_SK_SK_NS1G_6thread17LinearCombinationISJ_Li1EffLNS1L_9ScaleType4KindE0ELNS_15FloatRoundStyleE2ESJ_EENS1_15EpilogueDefaultEEEEEvvEEEEvNT_6ParamsE:
	.zero		1664


//--------------------- SYMBOLS --------------------------

	.type		.nv.reservedSmem.offset0,@object
	.size		.nv.reservedSmem.offset0,0x4
	.type		__assertfail,@function
